	.target	sm_90a

	.elftype	@"ET_EXEC"


//--------------------- .note.nv.tkinfo           --------------------------
	.section	.note.nv.tkinfo,"",@"SHT_NOTE"
	.sectionflags	@"SHF_NOTE_NV_TKINFO"
	.tkinfo
        /*0018*/ 	.word	0x00000002
        /*0030*/ 	.string	""
        /*0030*/ 	.string	"ptxas"
        /*0030*/ 	.string	"Cuda compilation tools, release 13.0, V13.0.88"
        /*0030*/ 	.string	"Build cuda_13.0.r13.0/compiler.36424714_0"
        /*0030*/ 	.string	"-arch sm_90a -m 64 "



//--------------------- .note.nv.cuinfo           --------------------------
	.section	.note.nv.cuinfo,"",@"SHT_NOTE"
	.sectionflags	@"SHF_NOTE_NV_CUINFO"
        /*0018*/ 	.short	0x0002
        /*001a*/ 	.short	0x005a
        /*001c*/ 	.short	0x0082
	.zero		2


//--------------------- .nv.info                  --------------------------
	.section	.nv.info,"",@"SHT_CUDA_INFO"
	.align	4


	//----- nvinfo : EIATTR_REGCOUNT
	.align		4
        /*0000*/ 	.byte	0x04, 0x2f
        /*0002*/ 	.short	(.L_15 - .L_14)
	.align		4
.L_14:
        /*0004*/ 	.word	index@(_ZN7cutlass13device_kernelINS_4gemm6kernel13GemmUniversalIN4cute5tupleIJiiiiEEENS1_10collective13CollectiveMmaINS1_34MainloopSm90TmaGmmaWarpSpecializedILi2ENS5_IJNS4_1CILi2EEENSA_ILi1EEESC_EEENS1_35KernelTmaWarpSpecializedCooperativeEEENS5_IJNSA_ILi128EEENSA_ILi32EEENSA_ILi256EEEEEENS_10bfloat16_tENS5_IJlSC_lEEESK_SL_NS4_8TiledMMAINS4_8MMA_AtomIJNS4_4SM904GMMA27MMA_64x32x16_F32BF16BF16_SSILNSP_5MajorE0ELSR_0ELNSP_7ScaleInE1ELSS_1EEEEEENS4_6LayoutISD_NS5_IJSC_NSA_ILi0EEESW_EEEEENS5_IJNS4_10UnderscoreESZ_SZ_EEEEENS4_13SM90_TMA_LOADENS4_14ComposedLayoutINS4_7SwizzleILi3ELi4ELi3EEENS4_18smem_ptr_flag_bitsILi16EEENSV_INS5_IJNSA_ILi8EEENSA_ILi64EEEEEENS5_IJS19_SC_EEEEEEEvNS4_8identityENS4_23SM90_TMA_LOAD_MULTICASTES1D_vS1E_EENS_8epilogue10collective6detail29Sm90TmaWarpSpecializedAdapterINS1I_15DefaultEpilogueISK_SL_SL_NS1H_6thread17LinearCombinationISK_Li1EffLNS1M_9ScaleType4KindE0ELNS_15FloatRoundStyleE2ESK_EENS1_15EpilogueDefaultEEEEEvvEEEEvNT_6ParamsE)
        /*0008*/ 	.word	0x000000a8


	//----- nvinfo : EIATTR_FRAME_SIZE
	.align		4
.L_15:
        /*000c*/ 	.byte	0x04, 0x11
        /*000e*/ 	.short	(.L_17 - .L_16)
	.align		4
.L_16:
        /*0010*/ 	.word	index@(_ZN7cutlass13device_kernelINS_4gemm6kernel13GemmUniversalIN4cute5tupleIJiiiiEEENS1_10collective13CollectiveMmaINS1_34MainloopSm90TmaGmmaWarpSpecializedILi2ENS5_IJNS4_1CILi2EEENSA_ILi1EEESC_EEENS1_35KernelTmaWarpSpecializedCooperativeEEENS5_IJNSA_ILi128EEENSA_ILi32EEENSA_ILi256EEEEEENS_10bfloat16_tENS5_IJlSC_lEEESK_SL_NS4_8TiledMMAINS4_8MMA_AtomIJNS4_4SM904GMMA27MMA_64x32x16_F32BF16BF16_SSILNSP_5MajorE0ELSR_0ELNSP_7ScaleInE1ELSS_1EEEEEENS4_6LayoutISD_NS5_IJSC_NSA_ILi0EEESW_EEEEENS5_IJNS4_10UnderscoreESZ_SZ_EEEEENS4_13SM90_TMA_LOADENS4_14ComposedLayoutINS4_7SwizzleILi3ELi4ELi3EEENS4_18smem_ptr_flag_bitsILi16EEENSV_INS5_IJNSA_ILi8EEENSA_ILi64EEEEEENS5_IJS19_SC_EEEEEEEvNS4_8identityENS4_23SM90_TMA_LOAD_MULTICASTES1D_vS1E_EENS_8epilogue10collective6detail29Sm90TmaWarpSpecializedAdapterINS1I_15DefaultEpilogueISK_SL_SL_NS1H_6thread17LinearCombinationISK_Li1EffLNS1M_9ScaleType4KindE0ELNS_15FloatRoundStyleE2ESK_EENS1_15EpilogueDefaultEEEEEvvEEEEvNT_6ParamsE)
        /*0014*/ 	.word	0x00000000


	//----- nvinfo : EIATTR_MIN_STACK_SIZE
	.align		4
.L_17:
        /*0018*/ 	.byte	0x04, 0x12
        /*001a*/ 	.short	(.L_19 - .L_18)
	.align		4
.L_18:
        /*001c*/ 	.word	index@(_ZN7cutlass13device_kernelINS_4gemm6kernel13GemmUniversalIN4cute5tupleIJiiiiEEENS1_10collective13CollectiveMmaINS1_34MainloopSm90TmaGmmaWarpSpecializedILi2ENS5_IJNS4_1CILi2EEENSA_ILi1EEESC_EEENS1_35KernelTmaWarpSpecializedCooperativeEEENS5_IJNSA_ILi128EEENSA_ILi32EEENSA_ILi256EEEEEENS_10bfloat16_tENS5_IJlSC_lEEESK_SL_NS4_8TiledMMAINS4_8MMA_AtomIJNS4_4SM904GMMA27MMA_64x32x16_F32BF16BF16_SSILNSP_5MajorE0ELSR_0ELNSP_7ScaleInE1ELSS_1EEEEEENS4_6LayoutISD_NS5_IJSC_NSA_ILi0EEESW_EEEEENS5_IJNS4_10UnderscoreESZ_SZ_EEEEENS4_13SM90_TMA_LOADENS4_14ComposedLayoutINS4_7SwizzleILi3ELi4ELi3EEENS4_18smem_ptr_flag_bitsILi16EEENSV_INS5_IJNSA_ILi8EEENSA_ILi64EEEEEENS5_IJS19_SC_EEEEEEEvNS4_8identityENS4_23SM90_TMA_LOAD_MULTICASTES1D_vS1E_EENS_8epilogue10collective6detail29Sm90TmaWarpSpecializedAdapterINS1I_15DefaultEpilogueISK_SL_SL_NS1H_6thread17LinearCombinationISK_Li1EffLNS1M_9ScaleType4KindE0ELNS_15FloatRoundStyleE2ESK_EENS1_15EpilogueDefaultEEEEEvvEEEEvNT_6ParamsE)
        /*0020*/ 	.word	0x00000000
.L_19:


//--------------------- .nv.compat                --------------------------
	.section	.nv.compat,"",@"SHT_CUDA_COMPAT_INFO"
	.align	4
        /*0000*/ 	.byte	0x02, 0x09, 0x01, 0x00, 0x02, 0x02, 0x04, 0x00, 0x02, 0x05, 0x05, 0x00, 0x03, 0x07, 0x01, 0x01
        /*0010*/ 	.byte	0x02, 0x03, 0x01, 0x00, 0x02, 0x06, 0x01, 0x00, 0x04, 0x0b, 0x08, 0x00, 0x00, 0x00, 0x00, 0x00
        /*0020*/ 	.byte	0x00, 0x00, 0x00, 0x00


//--------------------- .nv.info._ZN7cutlass13device_kernelINS_4gemm6kernel13GemmUniversalIN4cute5tupleIJiiiiEEENS1_10collective13CollectiveMmaINS1_34MainloopSm90TmaGmmaWarpSpecializedILi2ENS5_IJNS4_1CILi2EEENSA_ILi1EEESC_EEENS1_35KernelTmaWarpSpecializedCooperativeEEENS5_IJNSA_ILi128EEENSA_ILi32EEENSA_ILi256EEEEEENS_10bfloat16_tENS5_IJlSC_lEEESK_SL_NS4_8TiledMMAINS4_8MMA_AtomIJNS4_4SM904GMMA27MMA_64x32x16_F32BF16BF16_SSILNSP_5MajorE0ELSR_0ELNSP_7ScaleInE1ELSS_1EEEEEENS4_6LayoutISD_NS5_IJSC_NSA_ILi0EEESW_EEEEENS5_IJNS4_10UnderscoreESZ_SZ_EEEEENS4_13SM90_TMA_LOADENS4_14ComposedLayoutINS4_7SwizzleILi3ELi4ELi3EEENS4_18smem_ptr_flag_bitsILi16EEENSV_INS5_IJNSA_ILi8EEENSA_ILi64EEEEEENS5_IJS19_SC_EEEEEEEvNS4_8identityENS4_23SM90_TMA_LOAD_MULTICASTES1D_vS1E_EENS_8epilogue10collective6detail29Sm90TmaWarpSpecializedAdapterINS1I_15DefaultEpilogueISK_SL_SL_NS1H_6thread17LinearCombinationISK_Li1EffLNS1M_9ScaleType4KindE0ELNS_15FloatRoundStyleE2ESK_EENS1_15EpilogueDefaultEEEEEvvEEEEvNT_6ParamsE --------------------------
	.section	.nv.info._ZN7cutlass13device_kernelINS_4gemm6kernel13GemmUniversalIN4cute5tupleIJiiiiEEENS1_10collective13CollectiveMmaINS1_34MainloopSm90TmaGmmaWarpSpecializedILi2ENS5_IJNS4_1CILi2EEENSA_ILi1EEESC_EEENS1_35KernelTmaWarpSpecializedCooperativeEEENS5_IJNSA_ILi128EEENSA_ILi32EEENSA_ILi256EEEEEENS_10bfloat16_tENS5_IJlSC_lEEESK_SL_NS4_8TiledMMAINS4_8MMA_AtomIJNS4_4SM904GMMA27MMA_64x32x16_F32BF16BF16_SSILNSP_5MajorE0ELSR_0ELNSP_7ScaleInE1ELSS_1EEEEEENS4_6LayoutISD_NS5_IJSC_NSA_ILi0EEESW_EEEEENS5_IJNS4_10UnderscoreESZ_SZ_EEEEENS4_13SM90_TMA_LOADENS4_14ComposedLayoutINS4_7SwizzleILi3ELi4ELi3EEENS4_18smem_ptr_flag_bitsILi16EEENSV_INS5_IJNSA_ILi8EEENSA_ILi64EEEEEENS5_IJS19_SC_EEEEEEEvNS4_8identityENS4_23SM90_TMA_LOAD_MULTICASTES1D_vS1E_EENS_8epilogue10collective6detail29Sm90TmaWarpSpecializedAdapterINS1I_15DefaultEpilogueISK_SL_SL_NS1H_6thread17LinearCombinationISK_Li1EffLNS1M_9ScaleType4KindE0ELNS_15FloatRoundStyleE2ESK_EENS1_15EpilogueDefaultEEEEEvvEEEEvNT_6ParamsE,"",@"SHT_CUDA_INFO"
	.sectionflags	@""
	.align	4


	//----- nvinfo : EIATTR_CUDA_API_VERSION
	.align		4
        /*0000*/ 	.byte	0x04, 0x37
        /*0002*/ 	.short	(.L_21 - .L_20)
.L_20:
        /*0004*/ 	.word	0x00000082


	//----- nvinfo : EIATTR_KPARAM_INFO
	.align		4
.L_21:
        /*0008*/ 	.byte	0x04, 0x17
        /*000a*/ 	.short	(.L_23 - .L_22)
.L_22:
        /*000c*/ 	.word	0x00000000
        /*0010*/ 	.short	0x0000
        /*0012*/ 	.short	0x0070
        /*0014*/ 	.byte	0x00, 0xf0, 0x01, 0x10


	//----- nvinfo : EIATTR_SPARSE_MMA_MASK
	.align		4
.L_23:
        /*0018*/ 	.byte	0x03, 0x50
        /*001a*/ 	.short	0x0000


	//----- nvinfo : EIATTR_MAXREG_COUNT
	.align		4
        /*001c*/ 	.byte	0x03, 0x1b
        /*001e*/ 	.short	0x00a8


	//----- nvinfo : EIATTR_NUM_BARRIERS
	.align		4
        /*0020*/ 	.byte	0x02, 0x4c
        /*0022*/ 	.byte	0x01
	.zero		1


	//----- nvinfo : EIATTR_EXTERNS
	.align		4
        /*0024*/ 	.byte	0x04, 0x0f
        /*0026*/ 	.short	(.L_25 - .L_24)


	//   ....[0]....
	.align		4
.L_24:
        /*0028*/ 	.word	index@(__assertfail)


	//----- nvinfo : EIATTR_MERCURY_ISA_VERSION
	.align		4
.L_25:
        /*002c*/ 	.byte	0x03, 0x5f
        /*002e*/ 	.short	0x0101


	//----- nvinfo : EIATTR_INT_WARP_WIDE_INSTR_OFFSETS
	.align		4
        /*0030*/ 	.byte	0x04, 0x31
        /*0032*/ 	.short	(.L_27 - .L_26)


	//   ....[0]....
.L_26:
        /*0034*/ 	.word	0x00000450


	//   ....[1]....
        /*0038*/ 	.word	0x00000480


	//   ....[2]....
        /*003c*/ 	.word	0x00000640


	//   ....[3]....
        /*0040*/ 	.word	0x00002950


	//----- nvinfo : EIATTR_COOP_GROUP_MASK_REGIDS
	.align		4
.L_27:
        /*0044*/ 	.byte	0x04, 0x29
        /*0046*/ 	.short	(.L_29 - .L_28)


	//   ....[0]....
.L_28:
        /*0048*/ 	.word	0xffffffff


	//   ....[1]....
        /*004c*/ 	.word	0xffffffff


	//   ....[2]....
        /*0050*/ 	.word	0xffffffff


	//   ....[3]....
        /*0054*/ 	.word	0xffffffff


	//   ....[4]....
        /*0058*/ 	.word	0xffffffff


	//   ....[5]....
        /*005c*/ 	.word	0xffffffff


	//----- nvinfo : EIATTR_COOP_GROUP_INSTR_OFFSETS
	.align		4
.L_29:
        /*0060*/ 	.byte	0x04, 0x28
        /*0062*/ 	.short	(.L_31 - .L_30)


	//   ....[0]....
.L_30:
        /*0064*/ 	.word	0x00000060


	//   ....[1]....
        /*0068*/ 	.word	0x00000070


	//   ....[2]....
        /*006c*/ 	.word	0x00000130


	//   ....[3]....
        /*0070*/ 	.word	0x00000290


	//   ....[4]....
        /*0074*/ 	.word	0x000007c0


	//   ....[5]....
        /*0078*/ 	.word	0x00001460


	//----- nvinfo : EIATTR_REG_RECONFIG
	.align		4
.L_31:
        /*007c*/ 	.byte	0x01, 0x54
	.zero		2


	//----- nvinfo : EIATTR_SYSCALL_OFFSETS
	.align		4
        /*0080*/ 	.byte	0x04, 0x46
        /*0082*/ 	.short	(.L_33 - .L_32)


	//   ....[0]....
.L_32:
        /*0084*/ 	.word	0x00001650


	//----- nvinfo : EIATTR_MBARRIER_INSTR_OFFSETS
	.align		4
.L_33:
        /*0088*/ 	.byte	0x04, 0x39
        /*008a*/ 	.short	(.L_35 - .L_34)


	//   ....[0]....
.L_34:
        /*008c*/ 	.word	0x00000230
        /*0090*/ 	.word	0x000000ff
        /*0094*/ 	.word	0x00000000
        /*0098*/ 	.short	0x0100
        /*009a*/ 	.byte	0x08
	.zero		1


	//   ....[1]....
        /*009c*/ 	.word	0x00000240
        /*00a0*/ 	.word	0x000000ff
        /*00a4*/ 	.word	0x00000010
        /*00a8*/ 	.short	0x0100
        /*00aa*/ 	.byte	0x08
	.zero		1


	//   ....[2]....
        /*00ac*/ 	.word	0x00000250
        /*00b0*/ 	.word	0x000000ff
        /*00b4*/ 	.word	0x00000008
        /*00b8*/ 	.short	0x0100
        /*00ba*/ 	.byte	0x08
	.zero		1


	//   ....[3]....
        /*00bc*/ 	.word	0x00000260
        /*00c0*/ 	.word	0x000000ff
        /*00c4*/ 	.word	0x00000018
        /*00c8*/ 	.short	0x0100
        /*00ca*/ 	.byte	0x08
	.zero		1


	//   ....[4]....
        /*00cc*/ 	.word	0x000006e0
        /*00d0*/ 	.word	0x000000ff
        /*00d4*/ 	.word	0x00000030
        /*00d8*/ 	.short	0x0100
        /*00da*/ 	.byte	0x06
	.zero		1


	//   ....[5]....
        /*00dc*/ 	.word	0x00000760
        /*00e0*/ 	.word	0x000000ff
        /*00e4*/ 	.word	0x00000038
        /*00e8*/ 	.short	0x0100
        /*00ea*/ 	.byte	0x06
	.zero		1


	//   ....[6]....
        /*00ec*/ 	.word	0x00001710
        /*00f0*/ 	.word	0x00000003
        /*00f4*/ 	.word	0x00000000
        /*00f8*/ 	.short	0x010a
        /*00fa*/ 	.byte	0x3f
	.zero		1


	//   ....[7]....
        /*00fc*/ 	.word	0x00001770
        /*0100*/ 	.word	0x00000003
        /*0104*/ 	.word	0x00000000
        /*0108*/ 	.short	0x010a
        /*010a*/ 	.byte	0x3f
	.zero		1


	//   ....[8]....
        /*010c*/ 	.word	0x00002020
        /*0110*/ 	.word	0x00000005
        /*0114*/ 	.word	0x00000000
        /*0118*/ 	.short	0x010a
        /*011a*/ 	.byte	0x3f
	.zero		1


	//   ....[9]....
        /*011c*/ 	.word	0x00002060
        /*0120*/ 	.word	0x00000005
        /*0124*/ 	.word	0x00000000
        /*0128*/ 	.short	0x010a
        /*012a*/ 	.byte	0x3f
	.zero		1


	//   ....[10]....
        /*012c*/ 	.word	0x00002800
        /*0130*/ 	.word	0x00000004
        /*0134*/ 	.word	0x00000000
        /*0138*/ 	.short	0x0101
        /*013a*/ 	.byte	0x3f
	.zero		1


	//   ....[11]....
        /*013c*/ 	.word	0x000029c0
        /*0140*/ 	.word	0x00000000
        /*0144*/ 	.word	0x00000000
        /*0148*/ 	.short	0x0101
        /*014a*/ 	.byte	0x3f
	.zero		1


	//   ....[12]....
        /*014c*/ 	.word	0x00004cf0
        /*0150*/ 	.word	0x00000018
        /*0154*/ 	.word	0x00000010
        /*0158*/ 	.short	0x010a
        /*015a*/ 	.byte	0x3f
	.zero		1


	//   ....[13]....
        /*015c*/ 	.word	0x000052d0
        /*0160*/ 	.word	0x00000004
        /*0164*/ 	.word	0x00000038
        /*0168*/ 	.short	0x0101
        /*016a*/ 	.byte	0x3f
	.zero		1


	//   ....[14]....
        /*016c*/ 	.word	0x00005a00
        /*0170*/ 	.word	0x00000005
        /*0174*/ 	.word	0x00000000
        /*0178*/ 	.short	0x010a
        /*017a*/ 	.byte	0x3f
	.zero		1


	//   ....[15]....
        /*017c*/ 	.word	0x00005a80
        /*0180*/ 	.word	0x00000009
        /*0184*/ 	.word	0x00000000
        /*0188*/ 	.short	0x010a
        /*018a*/ 	.byte	0x3f
	.zero		1


	//   ....[16]....
        /*018c*/ 	.word	0x00005ae0
        /*0190*/ 	.word	0x00000003
        /*0194*/ 	.word	0x00000000
        /*0198*/ 	.short	0x010a
        /*019a*/ 	.byte	0x3f
	.zero		1


	//   ....[17]....
        /*019c*/ 	.word	0x00005b30
        /*01a0*/ 	.word	0x00000005
        /*01a4*/ 	.word	0x00000000
        /*01a8*/ 	.short	0x010a
        /*01aa*/ 	.byte	0x3f
	.zero		1


	//   ....[18]....
        /*01ac*/ 	.word	0x00005c00
        /*01b0*/ 	.word	0x00000018
        /*01b4*/ 	.word	0x00000010
        /*01b8*/ 	.short	0x010a
        /*01ba*/ 	.byte	0x3f
	.zero		1


	//   ....[19]....
        /*01bc*/ 	.word	0x00005cd0
        /*01c0*/ 	.word	0x00000005
        /*01c4*/ 	.word	0x00000000
        /*01c8*/ 	.short	0x010a
        /*01ca*/ 	.byte	0x3f
	.zero		1


	//----- nvinfo : EIATTR_NUM_MBARRIERS
	.align		4
.L_35:
        /*01cc*/ 	.byte	0x03, 0x38
        /*01ce*/ 	.short	0x0006


	//----- nvinfo : EIATTR_EXIT_INSTR_OFFSETS
	.align		4
        /*01d0*/ 	.byte	0x04, 0x1c
        /*01d2*/ 	.short	(.L_37 - .L_36)


	//   ....[0]....
.L_36:
        /*01d4*/ 	.word	0x000009a0


	//   ....[1]....
        /*01d8*/ 	.word	0x000011c0


	//   ....[2]....
        /*01dc*/ 	.word	0x00004450


	//   ....[3]....
        /*01e0*/ 	.word	0x000049d0


	//   ....[4]....
        /*01e4*/ 	.word	0x00005ad0


	//----- nvinfo : EIATTR_MAX_THREADS
	.align		4
.L_37:
        /*01e8*/ 	.byte	0x04, 0x05
        /*01ea*/ 	.short	(.L_39 - .L_38)
.L_38:
        /*01ec*/ 	.word	0x00000180
        /*01f0*/ 	.word	0x00000001
        /*01f4*/ 	.word	0x00000001


	//----- nvinfo : EIATTR_CRS_STACK_SIZE
	.align		4
.L_39:
        /*01f8*/ 	.byte	0x04, 0x1e
        /*01fa*/ 	.short	(.L_41 - .L_40)
.L_40:
        /*01fc*/ 	.word	0x00000000


	//----- nvinfo : EIATTR_CBANK_PARAM_SIZE
	.align		4
.L_41:
        /*0200*/ 	.byte	0x03, 0x19
        /*0202*/ 	.short	0x0470


	//----- nvinfo : EIATTR_PARAM_CBANK
	.align		4
        /*0204*/ 	.byte	0x04, 0x0a
        /*0206*/ 	.short	(.L_43 - .L_42)
	.align		4
.L_42:
        /*0208*/ 	.word	index@(.nv.constant0._ZN7cutlass13device_kernelINS_4gemm6kernel13GemmUniversalIN4cute5tupleIJiiiiEEENS1_10collective13CollectiveMmaINS1_34MainloopSm90TmaGmmaWarpSpecializedILi2ENS5_IJNS4_1CILi2EEENSA_ILi1EEESC_EEENS1_35KernelTmaWarpSpecializedCooperativeEEENS5_IJNSA_ILi128EEENSA_ILi32EEENSA_ILi256EEEEEENS_10bfloat16_tENS5_IJlSC_lEEESK_SL_NS4_8TiledMMAINS4_8MMA_AtomIJNS4_4SM904GMMA27MMA_64x32x16_F32BF16BF16_SSILNSP_5MajorE0ELSR_0ELNSP_7ScaleInE1ELSS_1EEEEEENS4_6LayoutISD_NS5_IJSC_NSA_ILi0EEESW_EEEEENS5_IJNS4_10UnderscoreESZ_SZ_EEEEENS4_13SM90_TMA_LOADENS4_14ComposedLayoutINS4_7SwizzleILi3ELi4ELi3EEENS4_18smem_ptr_flag_bitsILi16EEENSV_INS5_IJNSA_ILi8EEENSA_ILi64EEEEEENS5_IJS19_SC_EEEEEEEvNS4_8identityENS4_23SM90_TMA_LOAD_MULTICASTES1D_vS1E_EENS_8epilogue10collective6detail29Sm90TmaWarpSpecializedAdapterINS1I_15DefaultEpilogueISK_SL_SL_NS1H_6thread17LinearCombinationISK_Li1EffLNS1M_9ScaleType4KindE0ELNS_15FloatRoundStyleE2ESK_EENS1_15EpilogueDefaultEEEEEvvEEEEvNT_6ParamsE)
        /*020c*/ 	.short	0x0210
        /*020e*/ 	.short	0x0470


	//----- nvinfo : EIATTR_SW_WAR
	.align		4
.L_43:
        /*0210*/ 	.byte	0x04, 0x36
        /*0212*/ 	.short	(.L_45 - .L_44)
.L_44:
        /*0214*/ 	.word	0x00000008
.L_45:


//--------------------- .nv.callgraph             --------------------------
	.section	.nv.callgraph,"",@"SHT_CUDA_CALLGRAPH"
	.align	4
	.sectionentsize	8
	.align		4
        /*0000*/ 	.word	0x00000000
	.align		4
        /*0004*/ 	.word	0xffffffff
	.align		4
        /*0008*/ 	.word	index@(_ZN7cutlass13device_kernelINS_4gemm6kernel13GemmUniversalIN4cute5tupleIJiiiiEEENS1_10collective13CollectiveMmaINS1_34MainloopSm90TmaGmmaWarpSpecializedILi2ENS5_IJNS4_1CILi2EEENSA_ILi1EEESC_EEENS1_35KernelTmaWarpSpecializedCooperativeEEENS5_IJNSA_ILi128EEENSA_ILi32EEENSA_ILi256EEEEEENS_10bfloat16_tENS5_IJlSC_lEEESK_SL_NS4_8TiledMMAINS4_8MMA_AtomIJNS4_4SM904GMMA27MMA_64x32x16_F32BF16BF16_SSILNSP_5MajorE0ELSR_0ELNSP_7ScaleInE1ELSS_1EEEEEENS4_6LayoutISD_NS5_IJSC_NSA_ILi0EEESW_EEEEENS5_IJNS4_10UnderscoreESZ_SZ_EEEEENS4_13SM90_TMA_LOADENS4_14ComposedLayoutINS4_7SwizzleILi3ELi4ELi3EEENS4_18smem_ptr_flag_bitsILi16EEENSV_INS5_IJNSA_ILi8EEENSA_ILi64EEEEEENS5_IJS19_SC_EEEEEEEvNS4_8identityENS4_23SM90_TMA_LOAD_MULTICASTES1D_vS1E_EENS_8epilogue10collective6detail29Sm90TmaWarpSpecializedAdapterINS1I_15DefaultEpilogueISK_SL_SL_NS1H_6thread17LinearCombinationISK_Li1EffLNS1M_9ScaleType4KindE0ELNS_15FloatRoundStyleE2ESK_EENS1_15EpilogueDefaultEEEEEvvEEEEvNT_6ParamsE)
	.align		4
        /*000c*/ 	.word	index@(__assertfail)
	.align		4
        /*0010*/ 	.word	0x00000000
	.align		4
        /*0014*/ 	.word	0xfffffffe
	.align		4
        /*0018*/ 	.word	0x00000000
	.align		4
        /*001c*/ 	.word	0xfffffffd
	.align		4
        /*0020*/ 	.word	0x00000000
	.align		4
        /*0024*/ 	.word	0xfffffffc


//--------------------- .nv.constant4             --------------------------
	.section	.nv.constant4,"a",@progbits
	.align	8
	.align		8
.nv.constant4:
        /*0000*/ 	.dword	__assertfail
	.align		8
        /*0008*/ 	.dword	__unnamed_1
	.align		8
        /*0010*/ 	.dword	_ZN39_INTERNAL_f12aadd8_4_k_cu_0419d40f_62694cuda3std3__45__cpo5beginE
	.align		8
        /*0018*/ 	.dword	_ZN39_INTERNAL_f12aadd8_4_k_cu_0419d40f_62694cuda3std3__45__cpo3endE
	.align		8
        /*0020*/ 	.dword	_ZN39_INTERNAL_f12aadd8_4_k_cu_0419d40f_62694cuda3std3__45__cpo6cbeginE
	.align		8
        /*0028*/ 	.dword	_ZN39_INTERNAL_f12aadd8_4_k_cu_0419d40f_62694cuda3std3__45__cpo4cendE
	.align		8
        /*0030*/ 	.dword	_ZN39_INTERNAL_f12aadd8_4_k_cu_0419d40f_62694cuda3std3__441_GLOBAL__N__f12aadd8_4_k_cu_0419d40f_62696ignoreE
	.align		8
        /*0038*/ 	.dword	_ZN39_INTERNAL_f12aadd8_4_k_cu_0419d40f_62694cuda3std3__419piecewise_constructE
	.align		8
        /*0040*/ 	.dword	_ZN39_INTERNAL_f12aadd8_4_k_cu_0419d40f_62694cuda3std3__48in_placeE
	.align		8
        /*0048*/ 	.dword	_ZN39_INTERNAL_f12aadd8_4_k_cu_0419d40f_62694cuda3std6ranges3__45__cpo4swapE
	.align		8
        /*0050*/ 	.dword	_ZN39_INTERNAL_f12aadd8_4_k_cu_0419d40f_62694cuda3std6ranges3__45__cpo9iter_moveE
	.align		8
        /*0058*/ 	.dword	_ZN39_INTERNAL_f12aadd8_4_k_cu_0419d40f_62694cute7productE
	.align		8
        /*0060*/ 	.dword	_ZN39_INTERNAL_f12aadd8_4_k_cu_0419d40f_62694cute1_E
	.align		8
        /*0068*/ 	.dword	$str$22
	.align		8
        /*0070*/ 	.dword	$str$23


//--------------------- .text._ZN7cutlass13device_kernelINS_4gemm6kernel13GemmUniversalIN4cute5tupleIJiiiiEEENS1_10collective13CollectiveMmaINS1_34MainloopSm90TmaGmmaWarpSpecializedILi2ENS5_IJNS4_1CILi2EEENSA_ILi1EEESC_EEENS1_35KernelTmaWarpSpecializedCooperativeEEENS5_IJNSA_ILi128EEENSA_ILi32EEENSA_ILi256EEEEEENS_10bfloat16_tENS5_IJlSC_lEEESK_SL_NS4_8TiledMMAINS4_8MMA_AtomIJNS4_4SM904GMMA27MMA_64x32x16_F32BF16BF16_SSILNSP_5MajorE0ELSR_0ELNSP_7ScaleInE1ELSS_1EEEEEENS4_6LayoutISD_NS5_IJSC_NSA_ILi0EEESW_EEEEENS5_IJNS4_10UnderscoreESZ_SZ_EEEEENS4_13SM90_TMA_LOADENS4_14ComposedLayoutINS4_7SwizzleILi3ELi4ELi3EEENS4_18smem_ptr_flag_bitsILi16EEENSV_INS5_IJNSA_ILi8EEENSA_ILi64EEEEEENS5_IJS19_SC_EEEEEEEvNS4_8identityENS4_23SM90_TMA_LOAD_MULTICASTES1D_vS1E_EENS_8epilogue10collective6detail29Sm90TmaWarpSpecializedAdapterINS1I_15DefaultEpilogueISK_SL_SL_NS1H_6thread17LinearCombinationISK_Li1EffLNS1M_9ScaleType4KindE0ELNS_15FloatRoundStyleE2ESK_EENS1_15EpilogueDefaultEEEEEvvEEEEvNT_6ParamsE --------------------------
	.section	.text._ZN7cutlass13device_kernelINS_4gemm6kernel13GemmUniversalIN4cute5tupleIJiiiiEEENS1_10collective13CollectiveMmaINS1_34MainloopSm90TmaGmmaWarpSpecializedILi2ENS5_IJNS4_1CILi2EEENSA_ILi1EEESC_EEENS1_35KernelTmaWarpSpecializedCooperativeEEENS5_IJNSA_ILi128EEENSA_ILi32EEENSA_ILi256EEEEEENS_10bfloat16_tENS5_IJlSC_lEEESK_SL_NS4_8TiledMMAINS4_8MMA_AtomIJNS4_4SM904GMMA27MMA_64x32x16_F32BF16BF16_SSILNSP_5MajorE0ELSR_0ELNSP_7ScaleInE1ELSS_1EEEEEENS4_6LayoutISD_NS5_IJSC_NSA_ILi0EEESW_EEEEENS5_IJNS4_10UnderscoreESZ_SZ_EEEEENS4_13SM90_TMA_LOADENS4_14ComposedLayoutINS4_7SwizzleILi3ELi4ELi3EEENS4_18smem_ptr_flag_bitsILi16EEENSV_INS5_IJNSA_ILi8EEENSA_ILi64EEEEEENS5_IJS19_SC_EEEEEEEvNS4_8identityENS4_23SM90_TMA_LOAD_MULTICASTES1D_vS1E_EENS_8epilogue10collective6detail29Sm90TmaWarpSpecializedAdapterINS1I_15DefaultEpilogueISK_SL_SL_NS1H_6thread17LinearCombinationISK_Li1EffLNS1M_9ScaleType4KindE0ELNS_15FloatRoundStyleE2ESK_EENS1_15EpilogueDefaultEEEEEvvEEEEvNT_6ParamsE,"ax",@progbits
	.align	128
.text._ZN7cutlass13device_kernelINS_4gemm6kernel13GemmUniversalIN4cute5tupleIJiiiiEEENS1_10collective13CollectiveMmaINS1_34MainloopSm90TmaGmmaWarpSpecializedILi2ENS5_IJNS4_1CILi2EEENSA_ILi1EEESC_EEENS1_35KernelTmaWarpSpecializedCooperativeEEENS5_IJNSA_ILi128EEENSA_ILi32EEENSA_ILi256EEEEEENS_10bfloat16_tENS5_IJlSC_lEEESK_SL_NS4_8TiledMMAINS4_8MMA_AtomIJNS4_4SM904GMMA27MMA_64x32x16_F32BF16BF16_SSILNSP_5MajorE0ELSR_0ELNSP_7ScaleInE1ELSS_1EEEEEENS4_6LayoutISD_NS5_IJSC_NSA_ILi0EEESW_EEEEENS5_IJNS4_10UnderscoreESZ_SZ_EEEEENS4_13SM90_TMA_LOADENS4_14ComposedLayoutINS4_7SwizzleILi3ELi4ELi3EEENS4_18smem_ptr_flag_bitsILi16EEENSV_INS5_IJNSA_ILi8EEENSA_ILi64EEEEEENS5_IJS19_SC_EEEEEEEvNS4_8identityENS4_23SM90_TMA_LOAD_MULTICASTES1D_vS1E_EENS_8epilogue10collective6detail29Sm90TmaWarpSpecializedAdapterINS1I_15DefaultEpilogueISK_SL_SL_NS1H_6thread17LinearCombinationISK_Li1EffLNS1M_9ScaleType4KindE0ELNS_15FloatRoundStyleE2ESK_EENS1_15EpilogueDefaultEEEEEvvEEEEvNT_6ParamsE:
        .type           _ZN7cutlass13device_kernelINS_4gemm6kernel13GemmUniversalIN4cute5tupleIJiiiiEEENS1_10collective13CollectiveMmaINS1_34MainloopSm90TmaGmmaWarpSpecializedILi2ENS5_IJNS4_1CILi2EEENSA_ILi1EEESC_EEENS1_35KernelTmaWarpSpecializedCooperativeEEENS5_IJNSA_ILi128EEENSA_ILi32EEENSA_ILi256EEEEEENS_10bfloat16_tENS5_IJlSC_lEEESK_SL_NS4_8TiledMMAINS4_8MMA_AtomIJNS4_4SM904GMMA27MMA_64x32x16_F32BF16BF16_SSILNSP_5MajorE0ELSR_0ELNSP_7ScaleInE1ELSS_1EEEEEENS4_6LayoutISD_NS5_IJSC_NSA_ILi0EEESW_EEEEENS5_IJNS4_10UnderscoreESZ_SZ_EEEEENS4_13SM90_TMA_LOADENS4_14ComposedLayoutINS4_7SwizzleILi3ELi4ELi3EEENS4_18smem_ptr_flag_bitsILi16EEENSV_INS5_IJNSA_ILi8EEENSA_ILi64EEEEEENS5_IJS19_SC_EEEEEEEvNS4_8identityENS4_23SM90_TMA_LOAD_MULTICASTES1D_vS1E_EENS_8epilogue10collective6detail29Sm90TmaWarpSpecializedAdapterINS1I_15DefaultEpilogueISK_SL_SL_NS1H_6thread17LinearCombinationISK_Li1EffLNS1M_9ScaleType4KindE0ELNS_15FloatRoundStyleE2ESK_EENS1_15EpilogueDefaultEEEEEvvEEEEvNT_6ParamsE,@function
        .size           _ZN7cutlass13device_kernelINS_4gemm6kernel13GemmUniversalIN4cute5tupleIJiiiiEEENS1_10collective13CollectiveMmaINS1_34MainloopSm90TmaGmmaWarpSpecializedILi2ENS5_IJNS4_1CILi2EEENSA_ILi1EEESC_EEENS1_35KernelTmaWarpSpecializedCooperativeEEENS5_IJNSA_ILi128EEENSA_ILi32EEENSA_ILi256EEEEEENS_10bfloat16_tENS5_IJlSC_lEEESK_SL_NS4_8TiledMMAINS4_8MMA_AtomIJNS4_4SM904GMMA27MMA_64x32x16_F32BF16BF16_SSILNSP_5MajorE0ELSR_0ELNSP_7ScaleInE1ELSS_1EEEEEENS4_6LayoutISD_NS5_IJSC_NSA_ILi0EEESW_EEEEENS5_IJNS4_10UnderscoreESZ_SZ_EEEEENS4_13SM90_TMA_LOADENS4_14ComposedLayoutINS4_7SwizzleILi3ELi4ELi3EEENS4_18smem_ptr_flag_bitsILi16EEENSV_INS5_IJNSA_ILi8EEENSA_ILi64EEEEEENS5_IJS19_SC_EEEEEEEvNS4_8identityENS4_23SM90_TMA_LOAD_MULTICASTES1D_vS1E_EENS_8epilogue10collective6detail29Sm90TmaWarpSpecializedAdapterINS1I_15DefaultEpilogueISK_SL_SL_NS1H_6thread17LinearCombinationISK_Li1EffLNS1M_9ScaleType4KindE0ELNS_15FloatRoundStyleE2ESK_EENS1_15EpilogueDefaultEEEEEvvEEEEvNT_6ParamsE,(.L_x_97 - _ZN7cutlass13device_kernelINS_4gemm6kernel13GemmUniversalIN4cute5tupleIJiiiiEEENS1_10collective13CollectiveMmaINS1_34MainloopSm90TmaGmmaWarpSpecializedILi2ENS5_IJNS4_1CILi2EEENSA_ILi1EEESC_EEENS1_35KernelTmaWarpSpecializedCooperativeEEENS5_IJNSA_ILi128EEENSA_ILi32EEENSA_ILi256EEEEEENS_10bfloat16_tENS5_IJlSC_lEEESK_SL_NS4_8TiledMMAINS4_8MMA_AtomIJNS4_4SM904GMMA27MMA_64x32x16_F32BF16BF16_SSILNSP_5MajorE0ELSR_0ELNSP_7ScaleInE1ELSS_1EEEEEENS4_6LayoutISD_NS5_IJSC_NSA_ILi0EEESW_EEEEENS5_IJNS4_10UnderscoreESZ_SZ_EEEEENS4_13SM90_TMA_LOADENS4_14ComposedLayoutINS4_7SwizzleILi3ELi4ELi3EEENS4_18smem_ptr_flag_bitsILi16EEENSV_INS5_IJNSA_ILi8EEENSA_ILi64EEEEEENS5_IJS19_SC_EEEEEEEvNS4_8identityENS4_23SM90_TMA_LOAD_MULTICASTES1D_vS1E_EENS_8epilogue10collective6detail29Sm90TmaWarpSpecializedAdapterINS1I_15DefaultEpilogueISK_SL_SL_NS1H_6thread17LinearCombinationISK_Li1EffLNS1M_9ScaleType4KindE0ELNS_15FloatRoundStyleE2ESK_EENS1_15EpilogueDefaultEEEEEvvEEEEvNT_6ParamsE)
        .other          _ZN7cutlass13device_kernelINS_4gemm6kernel13GemmUniversalIN4cute5tupleIJiiiiEEENS1_10collective13CollectiveMmaINS1_34MainloopSm90TmaGmmaWarpSpecializedILi2ENS5_IJNS4_1CILi2EEENSA_ILi1EEESC_EEENS1_35KernelTmaWarpSpecializedCooperativeEEENS5_IJNSA_ILi128EEENSA_ILi32EEENSA_ILi256EEEEEENS_10bfloat16_tENS5_IJlSC_lEEESK_SL_NS4_8TiledMMAINS4_8MMA_AtomIJNS4_4SM904GMMA27MMA_64x32x16_F32BF16BF16_SSILNSP_5MajorE0ELSR_0ELNSP_7ScaleInE1ELSS_1EEEEEENS4_6LayoutISD_NS5_IJSC_NSA_ILi0EEESW_EEEEENS5_IJNS4_10UnderscoreESZ_SZ_EEEEENS4_13SM90_TMA_LOADENS4_14ComposedLayoutINS4_7SwizzleILi3ELi4ELi3EEENS4_18smem_ptr_flag_bitsILi16EEENSV_INS5_IJNSA_ILi8EEENSA_ILi64EEEEEENS5_IJS19_SC_EEEEEEEvNS4_8identityENS4_23SM90_TMA_LOAD_MULTICASTES1D_vS1E_EENS_8epilogue10collective6detail29Sm90TmaWarpSpecializedAdapterINS1I_15DefaultEpilogueISK_SL_SL_NS1H_6thread17LinearCombinationISK_Li1EffLNS1M_9ScaleType4KindE0ELNS_15FloatRoundStyleE2ESK_EENS1_15EpilogueDefaultEEEEEvvEEEEvNT_6ParamsE,@"STO_CUDA_ENTRY STV_DEFAULT"
_ZN7cutlass13device_kernelINS_4gemm6kernel13GemmUniversalIN4cute5tupleIJiiiiEEENS1_10collective13CollectiveMmaINS1_34MainloopSm90TmaGmmaWarpSpecializedILi2ENS5_IJNS4_1CILi2EEENSA_ILi1EEESC_EEENS1_35KernelTmaWarpSpecializedCooperativeEEENS5_IJNSA_ILi128EEENSA_ILi32EEENSA_ILi256EEEEEENS_10bfloat16_tENS5_IJlSC_lEEESK_SL_NS4_8TiledMMAINS4_8MMA_AtomIJNS4_4SM904GMMA27MMA_64x32x16_F32BF16BF16_SSILNSP_5MajorE0ELSR_0ELNSP_7ScaleInE1ELSS_1EEEEEENS4_6LayoutISD_NS5_IJSC_NSA_ILi0EEESW_EEEEENS5_IJNS4_10UnderscoreESZ_SZ_EEEEENS4_13SM90_TMA_LOADENS4_14ComposedLayoutINS4_7SwizzleILi3ELi4ELi3EEENS4_18smem_ptr_flag_bitsILi16EEENSV_INS5_IJNSA_ILi8EEENSA_ILi64EEEEEENS5_IJS19_SC_EEEEEEEvNS4_8identityENS4_23SM90_TMA_LOAD_MULTICASTES1D_vS1E_EENS_8epilogue10collective6detail29Sm90TmaWarpSpecializedAdapterINS1I_15DefaultEpilogueISK_SL_SL_NS1H_6thread17LinearCombinationISK_Li1EffLNS1M_9ScaleType4KindE0ELNS_15FloatRoundStyleE2ESK_EENS1_15EpilogueDefaultEEEEEvvEEEEvNT_6ParamsE:
[----:B------:R-:W0:Y:S01]  /*0000*/  LDC R1, c[0x0][0x28] ;  /* 0x00000a00ff017b82 */ /* 0x000e220000000800 */
[----:B------:R-:W1:Y:S01]  /*0010*/  S2R R47, SR_TID.X ;  /* 0x00000000002f7919 */ /* 0x000e620000002100 */
[----:B------:R-:W-:Y:S01]  /*0020*/  ELECT P0, URZ, PT ;  /* 0x00000000003f782f */ /* 0x000fe20003800000 */
[----:B------:R-:W-:Y:S01]  /*0030*/  BSSY B0, `(.L_x_0) ;  /* 0x000000f000007945 */ /* 0x000fe20003800000 */
[--C-:B-1----:R-:W-:Y:S02]  /*0040*/  SHF.R.U32.HI R0, RZ, 0x5, R47.reuse ;  /* 0x00000005ff007819 */ /* 0x102fe4000001162f */
[----:B------:R-:W-:-:S03]  /*0050*/  SHF.R.U32.HI R6, RZ, 0x7, R47 ;  /* 0x00000007ff067819 */ /* 0x000fc6000001162f */
[----:B------:R-:W1:Y:S04]  /*0060*/  SHFL.IDX PT, R3, R0, RZ, 0x1f ;  /* 0x00001fff00037589 */ /* 0x000e6800000e0000 */
[----:B------:R2:W3:Y:S01]  /*0070*/  SHFL.IDX PT, R2, R6, RZ, 0x1f ;  /* 0x00001fff06027589 */ /* 0x0004e200000e0000 */
[----:B-1----:R-:W-:-:S13]  /*0080*/  ISETP.NE.OR P0, PT, R3, RZ, !P0 ;  /* 0x000000ff0300720c */ /* 0x002fda0004705670 */
[----:B0-23--:R-:W-:Y:S05]  /*0090*/  @P0 BRA `(.L_x_1) ;  /* 0x0000000000200947 */ /* 0x00dfea0003800000 */
[----:B------:R-:W-:Y:S02]  /*00a0*/  ULDC.64 UR4, c[0x0][0x198] ;  /* 0x0000660000047ab9 */ /* 0x000fe40000000a00 */
[----:B------:R-:W-:Y:S02]  /*00b0*/  UIADD3 UR6, UP0, UR4, 0xf0, URZ ;  /* 0x000000f004067890 */ /* 0x000fe4000ff1e03f */
[----:B------:R-:W-:Y:S02]  /*00c0*/  UIADD3 UR4, UP1, UR4, 0x1f0, URZ ;  /* 0x000001f004047890 */ /* 0x000fe4000ff3e03f */
[----:B------:R-:W-:Y:S02]  /*00d0*/  UIADD3.X UR7, URZ, UR5, URZ, UP0, !UPT ;  /* 0x000000053f077290 */ /* 0x000fe400087fe43f */
[----:B------:R-:W-:-:S07]  /*00e0*/  UIADD3.X UR5, URZ, UR5, URZ, UP1, !UPT ;  /* 0x000000053f057290 */ /* 0x000fce0008ffe43f */
[----:B------:R0:W-:Y:S02]  /*00f0*/  UTMACCTL.PF [UR6] ;  /* 0x00000000060079b9 */ /* 0x0001e40008040000 */
[----:B------:R0:W-:Y:S02]  /*0100*/  UTMACCTL.PF [UR4] ;  /* 0x00000000040079b9 */ /* 0x0001e40008040000 */
[----:B0-----:R-:W-:Y:S01]  /*0110*/  NOP ;  /* 0x0000000000007918 */ /* 0x001fe20000000000 */
.L_x_1:
[----:B------:R-:W-:Y:S05]  /*0120*/  BSYNC B0 ;  /* 0x0000000000007941 */ /* 0x000fea0003800000 */
.L_x_0:
[----:B------:R-:W0:Y:S02]  /*0130*/  SHFL.IDX PT, R5, R0, RZ, 0x1f ;  /* 0x00001fff00057589 */ /* 0x000e2400000e0000 */
[----:B0-----:R-:W-:-:S13]  /*0140*/  ISETP.NE.AND P0, PT, R5, RZ, PT ;  /* 0x000000ff0500720c */ /* 0x001fda0003f05270 */
[----:B------:R-:W-:Y:S05]  /*0150*/  @P0 BRA `(.L_x_2) ;  /* 0x0000000000480947 */ /* 0x000fea0003800000 */
[----:B------:R-:W0:Y:S01]  /*0160*/  S2UR UR8, SR_CgaCtaId ;  /* 0x00000000000879c3 */ /* 0x000e220000008800 */
[----:B------:R-:W-:Y:S01]  /*0170*/  UMOV UR4, 0x400 ;  /* 0x0000040000047882 */ /* 0x000fe20000000000 */
[----:B------:R-:W-:Y:S01]  /*0180*/  UMOV UR5, 0x1 ;  /* 0x0000000100057882 */ /* 0x000fe20000000000 */
[----:B------:R-:W-:Y:S01]  /*0190*/  UMOV UR6, 0x4 ;  /* 0x0000000400067882 */ /* 0x000fe20000000000 */
[----:B------:R-:W-:Y:S01]  /*01a0*/  ELECT P0, URZ, PT ;  /* 0x00000000003f782f */ /* 0x000fe20003800000 */
[----:B------:R-:W-:-:S04]  /*01b0*/  UIADD3 UR6, -UR6, 0x100000, URZ ;  /* 0x0010000006067890 */ /* 0x000fc8000fffe13f */
[----:B------:R-:W-:Y:S02]  /*01c0*/  USHF.L.U32 UR7, UR6, 0xb, URZ ;  /* 0x0000000b06077899 */ /* 0x000fe4000800063f */
[----:B------:R-:W-:Y:S02]  /*01d0*/  USHF.L.U32 UR6, UR6, 0x1, URZ ;  /* 0x0000000106067899 */ /* 0x000fe4000800063f */
[----:B0-----:R-:W-:Y:S02]  /*01e0*/  ULEA UR8, UR8, UR4, 0x18 ;  /* 0x0000000408087291 */ /* 0x001fe4000f8ec03f */
[----:B------:R-:W-:-:S04]  /*01f0*/  UIADD3 UR4, -UR5, 0x100000, URZ ;  /* 0x0010000005047890 */ /* 0x000fc8000fffe13f */
[----:B------:R-:W-:Y:S02]  /*0200*/  USHF.L.U32 UR5, UR4, 0xb, URZ ;  /* 0x0000000b04057899 */ /* 0x000fe4000800063f */
[----:B------:R-:W-:Y:S01]  /*0210*/  USHF.L.U32 UR4, UR4, 0x1, URZ ;  /* 0x0000000104047899 */ /* 0x000fe2000800063f */
[----:B------:R-:W0:Y:S11]  /*0220*/  FENCE.VIEW.ASYNC.S ;  /* 0x00000000000073c6 */ /* 0x000e360000000000 */
[----:B0-----:R0:W1:Y:S01]  /*0230*/  SYNCS.EXCH.64 URZ, [UR8], UR4 ;  /* 0x00000004083f75b2 */ /* 0x0010620008000100 */
[----:B------:R0:W2:Y:S01]  /*0240*/  SYNCS.EXCH.64 URZ, [UR8+0x10], UR6 ;  /* 0x00001006083f75b2 */ /* 0x0000a20008000100 */
[----:B------:R0:W3:Y:S01]  /*0250*/  SYNCS.EXCH.64 URZ, [UR8+0x8], UR4 ;  /* 0x00000804083f75b2 */ /* 0x0000e20008000100 */
[----:B------:R0:W4:Y:S01]  /*0260*/  SYNCS.EXCH.64 URZ, [UR8+0x18], UR6 ;  /* 0x00001806083f75b2 */ /* 0x0001220008000100 */
[----:B------:R-:W-:Y:S01]  /*0270*/  NOP ;  /* 0x0000000000007918 */ /* 0x000fe20000000000 */
.L_x_2:
[----:B------:R-:W-:Y:S01]  /*0280*/  SHF.R.S32.HI R4, RZ, 0x1f, R47 ;  /* 0x0000001fff047819 */ /* 0x000fe2000001142f */
[----:B------:R-:W5:Y:S01]  /*0290*/  SHFL.IDX PT, R0, R0, RZ, 0x1f ;  /* 0x00001fff00007589 */ /* 0x000f6200000e0000 */
[----:B0-----:R-:W0:Y:S01]  /*02a0*/  S2UR UR8, SR_CTAID.X ;  /* 0x00000000000879c3 */ /* 0x001e220000002500 */
[----:B------:R-:W-:Y:S02]  /*02b0*/  ELECT P0, URZ, PT ;  /* 0x00000000003f782f */ /* 0x000fe40003800000 */
[----:B------:R-:W-:Y:S01]  /*02c0*/  LEA.HI R4, R4, R47, RZ, 0x7 ;  /* 0x0000002f04047211 */ /* 0x000fe200078f38ff */
[----:B------:R-:W-:Y:S01]  /*02d0*/  ULDC UR4, c[0x0][0x150] ;  /* 0x0000540000047ab9 */ /* 0x000fe20000000800 */
[----:B------:R-:W-:Y:S01]  /*02e0*/  SHF.R.S32.HI R10, RZ, 0x1f, R5 ;  /* 0x0000001fff0a7819 */ /* 0x000fe20000011405 */
[----:B------:R-:W-:Y:S01]  /*02f0*/  NOP ;  /* 0x0000000000007918 */ /* 0x000fe20000000000 */
[----:B------:R-:W-:Y:S01]  /*0300*/  LOP3.LUT R4, R4, 0xffffff80, RZ, 0xc0, !PT ;  /* 0xffffff8004047812 */ /* 0x000fe200078ec0ff */
[----:B------:R-:W-:Y:S01]  /*0310*/  NOP ;  /* 0x0000000000007918 */ /* 0x000fe20000000000 */
[----:B------:R-:W-:Y:S01]  /*0320*/  LEA.HI R10, R10, R5, RZ, 0x2 ;  /* 0x000000050a0a7211 */ /* 0x000fe200078f10ff */
[----:B------:R-:W1:Y:S01]  /*0330*/  LDC R12, c[0x0][0x144] ;  /* 0x00005100ff0c7b82 */ /* 0x000e620000000800 */
[----:B------:R-:W-:Y:S01]  /*0340*/  IMAD.MOV.U32 R22, RZ, RZ, 0x1 ;  /* 0x00000001ff167424 */ /* 0x000fe200078e00ff */
[----:B------:R-:W-:Y:S01]  /*0350*/  ISETP.NE.AND P3, PT, R2, RZ, PT ;  /* 0x000000ff0200720c */ /* 0x000fe20003f65270 */
[----:B------:R-:W-:Y:S01]  /*0360*/  IMAD.IADD R8, R47, 0x1, -R4 ;  /* 0x000000012f087824 */ /* 0x000fe200078e0a04 */
[----:B------:R-:W-:Y:S01]  /*0370*/  LOP3.LUT R10, R10, 0x3ffffffc, RZ, 0xc0, !PT ;  /* 0x3ffffffc0a0a7812 */ /* 0x000fe200078ec0ff */
[----:B------:R-:W2:Y:S03]  /*0380*/  S2R R4, SR_CTAID.Y ;  /* 0x0000000000047919 */ /* 0x000ea60000002600 */
[----:B------:R-:W-:Y:S01]  /*0390*/  SHF.R.S32.HI R7, RZ, 0x1f, R8 ;  /* 0x0000001fff077819 */ /* 0x000fe20000011408 */
[----:B------:R-:W-:Y:S01]  /*03a0*/  IMAD.IADD R10, R5, 0x1, -R10 ;  /* 0x00000001050a7824 */ /* 0x000fe200078e0a0a */
[----:B------:R-:W3:Y:S02]  /*03b0*/  LDC R14, c[0x0][0x140] ;  /* 0x00005000ff0e7b82 */ /* 0x000ee40000000800 */
[----:B------:R-:W-:-:S02]  /*03c0*/  LEA.HI R7, R7, R8, RZ, 0x3 ;  /* 0x0000000807077211 */ /* 0x000fc400078f18ff */
[----:B-----5:R-:W-:Y:S02]  /*03d0*/  ISETP.NE.OR P0, PT, R0, RZ, !P0 ;  /* 0x000000ff0000720c */ /* 0x020fe40004705670 */
[--C-:B------:R-:W-:Y:S02]  /*03e0*/  SHF.R.S32.HI R0, RZ, 0x3, R7.reuse ;  /* 0x00000003ff007819 */ /* 0x100fe40000011407 */
[----:B0-----:R-:W-:Y:S02]  /*03f0*/  I2FP.F32.U32 R9, UR8 ;  /* 0x0000000800097c45 */ /* 0x001fe40008201000 */
[----:B------:R-:W-:-:S03]  /*0400*/  SHF.R.S32.HI R7, RZ, 0x1f, R7 ;  /* 0x0000001fff077819 */ /* 0x000fc60000011407 */
[----:B------:R-:W-:Y:S01]  /*0410*/  FMUL R11, R9, UR4 ;  /* 0x00000004090b7c20 */ /* 0x000fe20008400000 */
[----:B------:R-:W-:Y:S01]  /*0420*/  LEA.HI R7, R7, R0, RZ, 0x2 ;  /* 0x0000000007077211 */ /* 0x000fe200078f10ff */
[----:B------:R-:W-:Y:S01]  /*0430*/  ULDC UR4, c[0x0][0x154] ;  /* 0x0000550000047ab9 */ /* 0x000fe20000000800 */
[----:B------:R-:W0:Y:S01]  /*0440*/  LDC R9, c[0x0][0x148] ;  /* 0x00005200ff097b82 */ /* 0x000e220000000800 */
[----:B------:R-:W-:Y:S01]  /*0450*/  VOTEU.ALL UP0, P0 ;  /* 0x00000000003f7886 */ /* 0x000fe20000000000 */
[----:B------:R-:W-:Y:S01]  /*0460*/  LOP3.LUT R7, R7, 0xfffffffc, RZ, 0xc0, !PT ;  /* 0xfffffffc07077812 */ /* 0x000fe200078ec0ff */
[----:B------:R-:W5:Y:S01]  /*0470*/  F2I.U32.TRUNC.NTZ R11, R11 ;  /* 0x0000000b000b7305 */ /* 0x000f62000020f000 */
[----:B------:R-:W-:Y:S02]  /*0480*/  VOTEU.ALL UP1, P0 ;  /* 0x00000000003f7886 */ /* 0x000fe40000020000 */
[----:B------:R-:W-:Y:S01]  /*0490*/  @!UP0 UMOV UR6, 0x400 ;  /* 0x0000040000068882 */ /* 0x000fe20000000000 */
[----:B------:R-:W-:Y:S01]  /*04a0*/  IMAD.IADD R7, R0, 0x1, -R7 ;  /* 0x0000000100077824 */ /* 0x000fe200078e0a07 */
[----:B------:R-:W4:Y:S01]  /*04b0*/  @!UP0 S2UR UR7, SR_CgaCtaId ;  /* 0x00000000000789c3 */ /* 0x000f220000008800 */
[----:B------:R-:W-:-:S02]  /*04c0*/  SHF.R.S32.HI R0, RZ, 0x1f, R3 ;  /* 0x0000001fff007819 */ /* 0x000fc40000011403 */
[----:B------:R-:W-:Y:S01]  /*04d0*/  IMAD R10, R10, 0x4, R7 ;  /* 0x000000040a0a7824 */ /* 0x000fe200078e0207 */
[----:B--2---:R-:W-:Y:S02]  /*04e0*/  I2FP.F32.U32 R13, R4 ;  /* 0x00000004000d7245 */ /* 0x004fe40000201000 */
[----:B------:R-:W-:Y:S01]  /*04f0*/  LEA.HI R0, R0, R3, RZ, 0x2 ;  /* 0x0000000300007211 */ /* 0x000fe200078f10ff */
[C---:B------:R-:W-:Y:S01]  /*0500*/  IMAD.SHL.U32 R19, R10.reuse, 0x4, RZ ;  /* 0x000000040a137824 */ /* 0x040fe200078e00ff */
[----:B------:R-:W-:Y:S01]  /*0510*/  LEA.HI R7, R10, R10, RZ, 0x1 ;  /* 0x0000000a0a077211 */ /* 0x000fe200078f08ff */
[----:B------:R-:W-:Y:S01]  /*0520*/  FMUL R13, R13, UR4 ;  /* 0x000000040d0d7c20 */ /* 0x000fe20008400000 */
[----:B-----5:R-:W-:Y:S01]  /*0530*/  IMAD.MOV R15, RZ, RZ, -R11 ;  /* 0x000000ffff0f7224 */ /* 0x020fe200078e0a0b */
[----:B------:R-:W-:Y:S01]  /*0540*/  LOP3.LUT R0, R0, 0xfffffffc, RZ, 0xc0, !PT ;  /* 0xfffffffc00007812 */ /* 0x000fe200078ec0ff */
[----:B------:R-:W-:Y:S01]  /*0550*/  UMOV UR4, 0x20 ;  /* 0x0000002000047882 */ /* 0x000fe20000000000 */
[----:B------:R-:W-:Y:S01]  /*0560*/  LOP3.LUT R11, R7, 0xfffffffe, RZ, 0xc0, !PT ;  /* 0xfffffffe070b7812 */ /* 0x000fe200078ec0ff */
[----:B-1----:R-:W-:Y:S01]  /*0570*/  IMAD R7, R12, R15, UR8 ;  /* 0x000000080c077e24 */ /* 0x002fe2000f8e020f */
[----:B------:R-:W1:Y:S01]  /*0580*/  F2I.U32.TRUNC.NTZ R13, R13 ;  /* 0x0000000d000d7305 */ /* 0x000e62000020f000 */
[----:B------:R-:W-:Y:S01]  /*0590*/  IMAD.IADD R3, R3, 0x1, -R0 ;  /* 0x0000000103037824 */ /* 0x000fe200078e0a00 */
[C---:B------:R-:W-:Y:S01]  /*05a0*/  LOP3.LUT R19, R10.reuse, 0xc, R19, 0x78, !PT ;  /* 0x0000000c0a137812 */ /* 0x040fe200078e7813 */
[----:B------:R-:W-:Y:S01]  /*05b0*/  IMAD.IADD R12, R10, 0x1, -R11 ;  /* 0x000000010a0c7824 */ /* 0x000fe200078e0a0b */
[----:B------:R-:W-:-:S04]  /*05c0*/  @!UP0 UIADD3 UR4, -UR4, 0x100000, URZ ;  /* 0x0010000004048890 */ /* 0x000fc8000fffe13f */
[----:B------:R-:W-:Y:S02]  /*05d0*/  @!UP0 USHF.L.U32 UR5, UR4, 0xb, URZ ;  /* 0x0000000b04058899 */ /* 0x000fe4000800063f */
[----:B------:R-:W-:Y:S01]  /*05e0*/  @!UP0 USHF.L.U32 UR4, UR4, 0x1, URZ ;  /* 0x0000000104048899 */ /* 0x000fe2000800063f */
[----:B---3--:R-:W-:Y:S02]  /*05f0*/  ISETP.EQ.U32.AND P2, PT, R14, 0x1, PT ;  /* 0x000000010e00780c */ /* 0x008fe40003f42070 */
[C---:B------:R-:W-:Y:S02]  /*0600*/  ISETP.NE.AND P1, PT, R3.reuse, 0x3, PT ;  /* 0x000000030300780c */ /* 0x040fe40003f25270 */
[----:B------:R-:W-:Y:S01]  /*0610*/  ISETP.NE.AND P4, PT, R12, R7, PT ;  /* 0x000000070c00720c */ /* 0x000fe20003f85270 */
[----:B----4-:R-:W-:Y:S01]  /*0620*/  @!UP0 ULEA UR6, UR7, UR6, 0x18 ;  /* 0x0000000607068291 */ /* 0x010fe2000f8ec03f */
[----:B------:R-:W-:Y:S01]  /*0630*/  ISETP.EQ.OR P1, PT, R3, RZ, !P1 ;  /* 0x000000ff0300720c */ /* 0x000fe20004f22670 */
[----:B------:R-:W-:Y:S01]  /*0640*/  VOTEU.ALL UP0, P0 ;  /* 0x00000000003f7886 */ /* 0x000fe20000000000 */
[----:B------:R-:W-:Y:S01]  /*0650*/  LOP3.LUT P0, RZ, R8, 0x7, RZ, 0xc0, !PT ;  /* 0x0000000708ff7812 */ /* 0x000fe2000780c0ff */
[C---:B------:R-:W-:Y:S01]  /*0660*/  VIADD R8, R2.reuse, 0xffffffff ;  /* 0xffffffff02087836 */ /* 0x040fe20000000000 */
[----:B------:R-:W-:Y:S01]  /*0670*/  ISETP.EQ.AND P1, PT, R2, RZ, P1 ;  /* 0x000000ff0200720c */ /* 0x000fe20000f22270 */
[----:B-1----:R-:W-:Y:S01]  /*0680*/  IMAD.MOV R20, RZ, RZ, -R13 ;  /* 0x000000ffff147224 */ /* 0x002fe200078e0a0d */
[----:B------:R-:W-:-:S02]  /*0690*/  ISETP.LT.U32.AND P0, PT, R19, 0x2, !P0 ;  /* 0x000000021300780c */ /* 0x000fc40004701070 */
[----:B------:R-:W-:Y:S01]  /*06a0*/  ISETP.GE.U32.AND P6, PT, R8, 0x2, PT ;  /* 0x000000020800780c */ /* 0x000fe20003fc6070 */
[----:B0-----:R-:W-:Y:S01]  /*06b0*/  IMAD R11, R9, R20, R4 ;  /* 0x00000014090b7224 */ /* 0x001fe200078e0204 */
[----:B------:R-:W-:Y:S01]  /*06c0*/  SEL R18, RZ, 0x1, !P1 ;  /* 0x00000001ff127807 */ /* 0x000fe20004800000 */
[----:B------:R-:W0:Y:S02]  /*06d0*/  FENCE.VIEW.ASYNC.S ;  /* 0x00000000000073c6 */ /* 0x000e240000000000 */
[----:B0-----:R0:W1:Y:S01]  /*06e0*/  @!UP0 SYNCS.EXCH.64 URZ, [UR6+0x30], UR4 ;  /* 0x00003004063f85b2 */ /* 0x0010620008000100 */
[----:B------:R-:W-:Y:S02]  /*06f0*/  @P4 LEA.HI R0, R19, R19, RZ, 0x1 ;  /* 0x0000001313004211 */ /* 0x000fe400078f08ff */
[----:B------:R-:W-:Y:S02]  /*0700*/  SEL R18, R18, 0x2, P6 ;  /* 0x0000000212127807 */ /* 0x000fe40003000000 */
[----:B------:R-:W-:-:S04]  /*0710*/  @P4 SHF.R.S32.HI R0, RZ, 0x1, R0 ;  /* 0x00000001ff004819 */ /* 0x000fc80000011400 */
[----:B------:R-:W-:Y:S02]  /*0720*/  @P4 ISETP.NE.AND P5, PT, R0, R11, PT ;  /* 0x0000000b0000420c */ /* 0x000fe40003fa5270 */
[----:B------:R-:W-:Y:S02]  /*0730*/  SEL R11, RZ, 0x1, !P0 ;  /* 0x00000001ff0b7807 */ /* 0x000fe40004000000 */
[----:B------:R-:W-:Y:S02]  /*0740*/  @P4 SEL R22, RZ, 0x1, P5 ;  /* 0x00000001ff164807 */ /* 0x000fe40002800000 */
[----:B------:R-:W-:Y:S01]  /*0750*/  LOP3.LUT R0, R47, 0x7f, RZ, 0xc0, !PT ;  /* 0x0000007f2f007812 */ /* 0x000fe200078ec0ff */
[----:B------:R0:W2:Y:S01]  /*0760*/  @!UP1 SYNCS.EXCH.64 URZ, [UR6+0x38], UR4 ;  /* 0x00003804063f95b2 */ /* 0x0000a20008000100 */
[----:B------:R-:W-:Y:S01]  /*0770*/  LOP3.LUT R22, R22, R11, RZ, 0xc0, !PT ;  /* 0x0000000b16167212 */ /* 0x000fe200078ec0ff */
[----:B------:R-:W-:Y:S01]  /*0780*/  NOP ;  /* 0x0000000000007918 */ /* 0x000fe20000000000 */
[----:B------:R-:W-:Y:S05]  /*0790*/  @!P2 BRA `(.L_x_3) ;  /* 0x000000000008a947 */ /* 0x000fea0003800000 */
[----:B-12---:R-:W-:Y:S01]  /*07a0*/  UCGABAR_ARV ;  /* 0x00000000000079c7 */ /* 0x006fe20008000000 */
[----:B------:R-:W-:Y:S05]  /*07b0*/  BRA `(.L_x_4) ;  /* 0x0000000000047947 */ /* 0x000fea0003800000 */
.L_x_3:
[----:B-12---:R-:W-:Y:S01]  /*07c0*/  NOP ;  /* 0x0000000000007918 */ /* 0x006fe20000000000 */
.L_x_4:
[----:B------:R-:W1:Y:S01]  /*07d0*/  LDC R16, c[0x0][0x65c] ;  /* 0x00019700ff107b82 */ /* 0x000e620000000800 */
[----:B------:R-:W-:Y:S02]  /*07e0*/  IMAD.U32 R10, RZ, RZ, UR8 ;  /* 0x00000008ff0a7e24 */ /* 0x000fe4000f8e00ff */
[----:B------:R-:W-:Y:S01]  /*07f0*/  IMAD.MOV.U32 R11, RZ, RZ, RZ ;  /* 0x000000ffff0b7224 */ /* 0x000fe200078e00ff */
[----:B-1----:R-:W-:-:S04]  /*0800*/  ISETP.NE.AND P1, PT, R16, 0x1, PT ;  /* 0x000000011000780c */ /* 0x002fc80003f25270 */
[----:B------:R-:W-:-:S09]  /*0810*/  P2R R2, PR, RZ, 0x2 ;  /* 0x00000002ff027803 */ /* 0x000fd20000000000 */
[----:B------:R-:W1:Y:S01]  /*0820*/  @P1 LDC R13, c[0x0][0x10] ;  /* 0x00000400ff0d1b82 */ /* 0x000e620000000800 */
[----:B------:R-:W-:Y:S02]  /*0830*/  @P1 IMAD.MOV.U32 R5, RZ, RZ, RZ ;  /* 0x000000ffff051224 */ /* 0x000fe400078e00ff */
[----:B------:R-:W-:-:S05]  /*0840*/  @P1 IMAD.MOV.U32 R17, RZ, RZ, RZ ;  /* 0x000000ffff111224 */ /* 0x000fca00078e00ff */
[----:B------:R-:W2:Y:S01]  /*0850*/  @!P1 LDC R15, c[0x0][0xc] ;  /* 0x00000300ff0f9b82 */ /* 0x000ea20000000800 */
[----:B0-----:R-:W-:Y:S01]  /*0860*/  ULDC UR4, c[0x0][0xc] ;  /* 0x0000030000047ab9 */ /* 0x001fe20000000800 */
[----:B------:R-:W-:Y:S01]  /*0870*/  ULDC UR5, c[0x0][0x10] ;  /* 0x0000040000057ab9 */ /* 0x000fe20000000800 */
[----:B------:R-:W-:Y:S01]  /*0880*/  ULDC UR6, c[0x0][0x14] ;  /* 0x0000050000067ab9 */ /* 0x000fe20000000800 */
[----:B------:R-:W-:-:S04]  /*0890*/  UIMAD.WIDE.U32 UR4, UR4, UR5, URZ ;  /* 0x00000005040472a5 */ /* 0x000fc8000f8e003f */
[----:B------:R-:W-:Y:S02]  /*08a0*/  UIMAD.WIDE.U32 UR38, UR4, UR6, URZ ;  /* 0x00000006042672a5 */ /* 0x000fe4000f8e003f */
[----:B------:R-:W-:-:S04]  /*08b0*/  UIMAD UR37, UR5, UR6, URZ ;  /* 0x00000006052572a4 */ /* 0x000fc8000f8e023f */
[----:B------:R-:W-:Y:S01]  /*08c0*/  UIADD3 UR37, UR39, UR37, URZ ;  /* 0x0000002527257290 */ /* 0x000fe2000fffe03f */
[----:B-1----:R-:W-:-:S04]  /*08d0*/  @P1 IMAD.WIDE.U32 R12, R13, UR8, R4 ;  /* 0x000000080d0c1c25 */ /* 0x002fc8000f8e0004 */
[----:B------:R-:W-:Y:S02]  /*08e0*/  @P1 IMAD.MOV.U32 R2, RZ, RZ, R12 ;  /* 0x000000ffff021224 */ /* 0x000fe400078e000c */
[----:B------:R-:W-:Y:S02]  /*08f0*/  @P1 IMAD.IADD R17, R13, 0x1, R17 ;  /* 0x000000010d111824 */ /* 0x000fe400078e0211 */
[----:B--2---:R-:W-:-:S04]  /*0900*/  @!P1 IMAD.WIDE.U32 R10, R4, R15, R10 ;  /* 0x0000000f040a9225 */ /* 0x004fc800078e000a */
[----:B------:R-:W-:Y:S02]  /*0910*/  @!P1 IMAD.MOV.U32 R2, RZ, RZ, R10 ;  /* 0x000000ffff029224 */ /* 0x000fe400078e000a */
[----:B------:R-:W-:Y:S01]  /*0920*/  @!P1 IMAD.MOV.U32 R17, RZ, RZ, R11 ;  /* 0x000000ffff119224 */ /* 0x000fe200078e000b */
[----:B------:R-:W-:Y:S06]  /*0930*/  @!P2 BRA `(.L_x_5) ;  /* 0x00000000000ca947 */ /* 0x000fec0003800000 */
[----:B------:R-:W-:Y:S01]  /*0940*/  UCGABAR_WAIT ;  /* 0x0000000000007dc7 */ /* 0x000fe20008000000 */
[----:B------:R-:W-:Y:S01]  /*0950*/  CCTL.IVALL ;  /* 0x00000000ff00798f */ /* 0x000fe20002000000 */
[----:B------:R-:W-:Y:S05]  /*0960*/  BRA `(.L_x_6) ;  /* 0x0000000000047947 */ /* 0x000fea0003800000 */
.L_x_5:
[----:B------:R-:W-:Y:S06]  /*0970*/  BAR.SYNC.DEFER_BLOCKING 0x0 ;  /* 0x0000000000007b1d */ /* 0x000fec0000010000 */
.L_x_6:
[----:B------:R-:W-:Y:S05]  /*0980*/  @!P3 BRA `(.L_x_7) ;  /* 0x0000003800b4b947 */ /* 0x000fea0003800000 */
[----:B------:R-:W-:-:S13]  /*0990*/  ISETP.GT.U32.AND P0, PT, R8, 0x1, PT ;  /* 0x000000010800780c */ /* 0x000fda0003f04070 */
[----:B------:R-:W-:Y:S05]  /*09a0*/  @P0 EXIT ;  /* 0x000000000000094d */ /* 0x000fea0003800000 */
[----:B------:R-:W-:Y:S01]  /*09b0*/  ULDC.64 UR4, c[0x0][0x650] ;  /* 0x0001940000047ab9 */ /* 0x000fe20000000a00 */
[----:B------:R-:W-:Y:S01]  /*09c0*/  PRMT R3, RZ, 0x7610, R3 ;  /* 0x00007610ff037816 */ /* 0x000fe20000000003 */
[----:B------:R-:W-:Y:S01]  /*09d0*/  IMAD.MOV.U32 R55, RZ, RZ, -0x1 ;  /* 0xffffffffff377424 */ /* 0x000fe200078e00ff */
[----:B------:R-:W-:Y:S01]  /*09e0*/  ISETP.GE.U32.AND P0, PT, R2, UR4, PT ;  /* 0x0000000402007c0c */ /* 0x000fe2000bf06070 */
[----:B------:R-:W-:Y:S02]  /*09f0*/  IMAD.MOV.U32 R52, RZ, RZ, -0x1 ;  /* 0xffffffffff347424 */ /* 0x000fe400078e00ff */
[----:B------:R-:W-:Y:S01]  /*0a00*/  IMAD.MOV.U32 R53, RZ, RZ, -0x1 ;  /* 0xffffffffff357424 */ /* 0x000fe200078e00ff */
[----:B------:R-:W-:-:S13]  /*0a10*/  ISETP.GE.U32.AND.EX P0, PT, R17, UR5, PT, P0 ;  /* 0x0000000511007c0c */ /* 0x000fda000bf06100 */
[----:B------:R-:W-:Y:S05]  /*0a20*/  @P0 BRA `(.L_x_8) ;  /* 0x00000004002c0947 */ /* 0x000fea0003800000 */
[----:B------:R-:W0:Y:S01]  /*0a30*/  LDC.64 R24, c[0x0][0x628] ;  /* 0x00018a00ff187b82 */ /* 0x000e220000000a00 */
[----:B------:R-:W-:Y:S02]  /*0a40*/  IMAD.MOV.U32 R10, RZ, RZ, R2 ;  /* 0x000000ffff0a7224 */ /* 0x000fe400078e0002 */
[----:B------:R-:W-:-:S05]  /*0a50*/  IMAD.MOV.U32 R11, RZ, RZ, R17 ;  /* 0x000000ffff0b7224 */ /* 0x000fca00078e0011 */
[----:B------:R-:W1:Y:S08]  /*0a60*/  LDC R8, c[0x0][0x630] ;  /* 0x00018c00ff087b82 */ /* 0x000e700000000800 */
[----:B------:R-:W2:Y:S01]  /*0a70*/  LDC.64 R26, c[0x0][0x620] ;  /* 0x00018800ff1a7b82 */ /* 0x000ea20000000a00 */
[----:B0-----:R-:W-:-:S04]  /*0a80*/  ISETP.NE.U32.AND P0, PT, R24, RZ, PT ;  /* 0x000000ff1800720c */ /* 0x001fc80003f05070 */
[----:B------:R-:W-:-:S13]  /*0a90*/  ISETP.NE.AND.EX P0, PT, R25, RZ, PT, P0 ;  /* 0x000000ff1900720c */ /* 0x000fda0003f05300 */
[----:B-12---:R-:W-:Y:S05]  /*0aa0*/  @!P0 BRA `(.L_x_9) ;  /* 0x0000000000288947 */ /* 0x006fea0003800000 */
[----:B------:R-:W0:Y:S02]  /*0ab0*/  LDC R3, c[0x0][0x634] ;  /* 0x00018d00ff037b82 */ /* 0x000e240000000800 */
[----:B0-----:R-:W-:-:S05]  /*0ac0*/  IADD3 R3, P0, R2, R3, RZ ;  /* 0x0000000302037210 */ /* 0x001fca0007f1e0ff */
[----:B------:R-:W-:-:S04]  /*0ad0*/  IMAD.X R21, RZ, RZ, R17, P0 ;  /* 0x000000ffff157224 */ /* 0x000fc800000e0611 */
[----:B------:R-:W-:-:S04]  /*0ae0*/  IMAD.WIDE.U32 R10, R21, R24, RZ ;  /* 0x00000018150a7225 */ /* 0x000fc800078e00ff */
[----:B------:R-:W-:-:S04]  /*0af0*/  IMAD.WIDE.U32 R12, P0, R3, R25, R10 ;  /* 0x00000019030c7225 */ /* 0x000fc8000780000a */
[----:B------:R-:W-:-:S04]  /*0b00*/  IMAD.WIDE.U32 R10, R3, R24, RZ ;  /* 0x00000018030a7225 */ /* 0x000fc800078e00ff */
[----:B------:R-:W-:Y:S01]  /*0b10*/  IMAD.X R15, RZ, RZ, RZ, P0 ;  /* 0x000000ffff0f7224 */ /* 0x000fe200000e06ff */
[----:B------:R-:W-:Y:S01]  /*0b20*/  IADD3 RZ, P0, R11, R12, RZ ;  /* 0x0000000c0bff7210 */ /* 0x000fe20007f1e0ff */
[----:B------:R-:W-:-:S04]  /*0b30*/  IMAD.MOV.U32 R14, RZ, RZ, R13 ;  /* 0x000000ffff0e7224 */ /* 0x000fc800078e000d */
[----:B------:R-:W-:-:S08]  /*0b40*/  IMAD.WIDE.U32.X R10, R21, R25, R14, P0 ;  /* 0x00000019150a7225 */ /* 0x000fd000000e040e */
.L_x_9:
[-CC-:B------:R-:W-:Y:S01]  /*0b50*/  SHF.R.U64 R53, R10, R8.reuse, R11.reuse ;  /* 0x000000080a357219 */ /* 0x180fe2000000120b */
[----:B------:R-:W0:Y:S01]  /*0b60*/  LDC.64 R30, c[0x0][0x640] ;  /* 0x00019000ff1e7b82 */ /* 0x000e220000000a00 */
[----:B------:R-:W-:Y:S01]  /*0b70*/  SHF.R.U32.HI R3, RZ, R8, R11 ;  /* 0x00000008ff037219 */ /* 0x000fe2000001160b */
[----:B------:R-:W-:Y:S01]  /*0b80*/  IMAD.MOV.U32 R23, RZ, RZ, 0x1 ;  /* 0x00000001ff177424 */ /* 0x000fe200078e00ff */
[----:B------:R-:W-:-:S05]  /*0b90*/  IADD3 R5, P0, RZ, -R53, RZ ;  /* 0x80000035ff057210 */ /* 0x000fca0007f1e0ff */
[----:B------:R-:W1:Y:S01]  /*0ba0*/  LDC R12, c[0x0][0x618] ;  /* 0x00018600ff0c7b82 */ /* 0x000e620000000800 */
[----:B------:R-:W-:-:S04]  /*0bb0*/  IMAD.X R3, RZ, RZ, ~R3, P0 ;  /* 0x000000ffff037224 */ /* 0x000fc800000e0e03 */
[-C--:B------:R-:W-:Y:S02]  /*0bc0*/  IMAD R8, R3, R26.reuse, RZ ;  /* 0x0000001a03087224 */ /* 0x080fe400078e02ff */
[----:B------:R-:W-:Y:S01]  /*0bd0*/  IMAD.MOV.U32 R3, RZ, RZ, R17 ;  /* 0x000000ffff037224 */ /* 0x000fe200078e0011 */
[----:B------:R-:W2:Y:S01]  /*0be0*/  LDC R24, c[0x0][0x608] ;  /* 0x00018200ff187b82 */ /* 0x000ea20000000800 */
[----:B------:R-:W-:-:S04]  /*0bf0*/  IMAD.WIDE.U32 R10, R5, R26, R2 ;  /* 0x0000001a050a7225 */ /* 0x000fc800078e0002 */
[----:B------:R-:W-:-:S03]  /*0c00*/  IMAD R5, R5, R27, R8 ;  /* 0x0000001b05057224 */ /* 0x000fc600078e0208 */
[----:B------:R-:W3:Y:S01]  /*0c10*/  LDC R28, c[0x0][0x658] ;  /* 0x00019600ff1c7b82 */ /* 0x000ee20000000800 */
[----:B0-----:R-:W-:Y:S01]  /*0c20*/  ISETP.NE.U32.AND P0, PT, R30, RZ, PT ;  /* 0x000000ff1e00720c */ /* 0x001fe20003f05070 */
[----:B------:R-:W-:Y:S02]  /*0c30*/  IMAD.MOV.U32 R3, RZ, RZ, -0x1 ;  /* 0xffffffffff037424 */ /* 0x000fe400078e00ff */
[----:B------:R-:W-:Y:S01]  /*0c40*/  IMAD.IADD R5, R11, 0x1, R5 ;  /* 0x000000010b057824 */ /* 0x000fe200078e0205 */
[----:B------:R-:W-:-:S03]  /*0c50*/  ISETP.NE.AND.EX P0, PT, R31, RZ, PT, P0 ;  /* 0x000000ff1f00720c */ /* 0x000fc60003f05300 */
[----:B------:R-:W0:Y:S01]  /*0c60*/  LDC R26, c[0x0][0x600] ;  /* 0x00018000ff1a7b82 */ /* 0x000e220000000800 */
[-CC-:B-1----:R-:W-:Y:S02]  /*0c70*/  SHF.R.U64 R14, R10, R12.reuse, R5.reuse ;  /* 0x0000000c0a0e7219 */ /* 0x182fe40000001205 */
[----:B------:R-:W-:-:S05]  /*0c80*/  SHF.R.U32.HI R5, RZ, R12, R5 ;  /* 0x0000000cff057219 */ /* 0x000fca0000011605 */
[----:B------:R-:W1:Y:S01]  /*0c90*/  LDC R15, c[0x0][0x648] ;  /* 0x00019200ff0f7b82 */ /* 0x000e620000000800 */
[-CC-:B--2---:R-:W-:Y:S02]  /*0ca0*/  SHF.R.U64 R27, R14, R24.reuse, R5.reuse ;  /* 0x000000180e1b7219 */ /* 0x184fe40000001205 */
[----:B------:R-:W-:Y:S01]  /*0cb0*/  SHF.R.U32.HI R5, RZ, R24, R5 ;  /* 0x00000018ff057219 */ /* 0x000fe20000011605 */
[----:B------:R-:W-:-:S04]  /*0cc0*/  IMAD R24, R9, R20, R4 ;  /* 0x0000001409187224 */ /* 0x000fc800078e0204 */
[----:B------:R-:W2:Y:S01]  /*0cd0*/  LDC R21, c[0x0][0x638] ;  /* 0x00018e00ff157b82 */ /* 0x000ea20000000800 */
[-CC-:B---3--:R-:W-:Y:S02]  /*0ce0*/  SHF.R.U64 R20, R27, R28.reuse, R5.reuse ;  /* 0x0000001c1b147219 */ /* 0x188fe40000001205 */
[-C--:B------:R-:W-:Y:S02]  /*0cf0*/  SHF.L.U32 R3, R3, R28.reuse, RZ ;  /* 0x0000001c03037219 */ /* 0x080fe400000006ff */
[----:B------:R-:W-:Y:S01]  /*0d00*/  SHF.R.U32.HI R5, RZ, R28, R5 ;  /* 0x0000001cff057219 */ /* 0x000fe20000011605 */
[----:B------:R-:W-:Y:S01]  /*0d10*/  IMAD.MOV.U32 R4, RZ, RZ, R20 ;  /* 0x000000ffff047224 */ /* 0x000fe200078e0014 */
[----:B------:R-:W-:Y:S01]  /*0d20*/  LOP3.LUT R12, RZ, R3, RZ, 0x33, !PT ;  /* 0x00000003ff0c7212 */ /* 0x000fe200078e33ff */
[----:B------:R-:W3:Y:S01]  /*0d30*/  LDC R25, c[0x0][0x610] ;  /* 0x00018400ff197b82 */ /* 0x000ee20000000800 */
[----:B------:R-:W-:Y:S05]  /*0d40*/  @!P0 BRA `(.L_x_10) ;  /* 0x0000000000288947 */ /* 0x000fea0003800000 */
[----:B------:R-:W4:Y:S02]  /*0d50*/  LDC R3, c[0x0][0x64c] ;  /* 0x00019300ff037b82 */ /* 0x000f240000000800 */
[----:B----4-:R-:W-:-:S05]  /*0d60*/  IADD3 R3, P0, R20, R3, RZ ;  /* 0x0000000314037210 */ /* 0x010fca0007f1e0ff */
        /* <DEDUP_REMOVED lines=8> */
.L_x_10:
[----:B-1----:R-:W-:Y:S01]  /*0df0*/  SHF.R.U64 R4, R4, R15, R5 ;  /* 0x0000000f04047219 */ /* 0x002fe20000001205 */
[----:B0-----:R-:W-:Y:S01]  /*0e00*/  VIADD R5, R26, 0xffffffff ;  /* 0xffffffff1a057836 */ /* 0x001fe20000000000 */
[----:B------:R-:W-:Y:S02]  /*0e10*/  SHF.L.U32 R3, R23, R28, RZ ;  /* 0x0000001c17037219 */ /* 0x000fe400000006ff */
[----:B------:R-:W-:Y:S01]  /*0e20*/  LOP3.LUT R12, R27, R12, RZ, 0xc0, !PT ;  /* 0x0000000c1b0c7212 */ /* 0x000fe200078ec0ff */
[----:B------:R-:W-:Y:S01]  /*0e30*/  IMAD.MOV R8, RZ, RZ, -R4 ;  /* 0x000000ffff087224 */ /* 0x000fe200078e0a04 */
[----:B------:R-:W-:-:S03]  /*0e40*/  SEL R7, R7, R24, !P1 ;  /* 0x0000001807077207 */ /* 0x000fc60004800000 */
[----:B------:R-:W-:Y:S01]  /*0e50*/  IMAD R12, R3, R4, R12 ;  /* 0x00000004030c7224 */ /* 0x000fe200078e020c */
[----:B------:R-:W-:Y:S01]  /*0e60*/  LOP3.LUT R4, R14, R5, RZ, 0xc0, !PT ;  /* 0x000000050e047212 */ /* 0x000fe200078ec0ff */
[----:B--2---:R-:W-:Y:S02]  /*0e70*/  IMAD R3, R8, R21, R20 ;  /* 0x0000001508037224 */ /* 0x004fe400078e0214 */
[----:B---3--:R-:W-:Y:S02]  /*0e80*/  IMAD R7, R12, R25, R7 ;  /* 0x000000190c077224 */ /* 0x008fe400078e0207 */
[----:B------:R-:W-:Y:S02]  /*0e90*/  IMAD.MOV.U32 R5, RZ, RZ, 0x1 ;  /* 0x00000001ff057424 */ /* 0x000fe400078e00ff */
[----:B------:R-:W-:-:S03]  /*0ea0*/  IMAD R4, R3, R26, R4 ;  /* 0x0000001a03047224 */ /* 0x000fc600078e0204 */
[----:B------:R-:W-:Y:S02]  /*0eb0*/  PRMT R3, R5, 0x7610, R3 ;  /* 0x0000761005037816 */ /* 0x000fe40000000003 */
[----:B------:R-:W-:Y:S02]  /*0ec0*/  SEL R52, R4, R7, !P1 ;  /* 0x0000000704347207 */ /* 0x000fe40004800000 */
[----:B------:R-:W-:-:S07]  /*0ed0*/  SEL R55, R7, R4, !P1 ;  /* 0x0000000407377207 */ /* 0x000fce0004800000 */
.L_x_8:
[----:B------:R-:W-:-:S08]  /*0ee0*/  NOP ;  /* 0x0000000000007918 */ /* 0x000fd00000000000 */
[----:B------:R-:W0:Y:S02]  /*0ef0*/  USETMAXREG.TRY_ALLOC.CTAPOOL UP0, 0xe8 ;  /* 0x000000e8000079c8 */ /* 0x000e240008000600 */
[----:B0-----:R-:W-:-:S13]  /*0f00*/  PLOP3.LUT P0, PT, PT, PT, UP0, 0x80, 0x0 ;  /* 0x000000000000781c */ /* 0x001fda0003f0f008 */
[----:B------:R-:W-:Y:S05]  /*0f10*/  @!P0 BRA `(.L_x_8) ;  /* 0xfffffffc00f08947 */ /* 0x000fea000383ffff */
[----:B------:R-:W-:Y:S01]  /*0f20*/  ULDC.64 UR4, c[0x0][0x598] ;  /* 0x0001660000047ab9 */ /* 0x000fe20000000a00 */
[----:B------:R-:W-:Y:S01]  /*0f30*/  ULDC.64 UR40, c[0x0][0x208] ;  /* 0x0000820000287ab9 */ /* 0x000fe20000000a00 */
[----:B------:R-:W-:-:S04]  /*0f40*/  ISETP.NE.U32.AND P0, PT, RZ, UR4, PT ;  /* 0x00000004ff007c0c */ /* 0x000fc8000bf05070 */
[----:B------:R-:W-:-:S13]  /*0f50*/  ISETP.NE.AND.EX P0, PT, RZ, UR5, PT, P0 ;  /* 0x00000005ff007c0c */ /* 0x000fda000bf05300 */
[----:B------:R-:W-:Y:S05]  /*0f60*/  @!P0 BRA `(.L_x_11) ;  /* 0x00000000001c8947 */ /* 0x000fea0003800000 */
[----:B------:R-:W0:Y:S02]  /*0f70*/  LDC.64 R4, c[0x0][0x598] ;  /* 0x00016600ff047b82 */ /* 0x000e240000000a00 */
[----:B0-----:R-:W2:Y:S02]  /*0f80*/  LDG.E.64 R4, desc[UR40][R4.64] ;  /* 0x0000002804047981 */ /* 0x001ea4000c1e1b00 */
[----:B--2---:R-:W-:-:S04]  /*0f90*/  ISETP.NE.U32.AND P0, PT, R4, RZ, PT ;  /* 0x000000ff0400720c */ /* 0x004fc80003f05070 */
[----:B------:R-:W-:-:S13]  /*0fa0*/  ISETP.NE.AND.EX P0, PT, R5, RZ, PT, P0 ;  /* 0x000000ff0500720c */ /* 0x000fda0003f05300 */
[----:B------:R-:W-:Y:S05]  /*0fb0*/  @!P0 BRA `(.L_x_11) ;  /* 0x0000000000088947 */ /* 0x000fea0003800000 */
[----:B------:R0:W5:Y:S01]  /*0fc0*/  LD.E R23, desc[UR40][R4.64] ;  /* 0x0000002804177980 */ /* 0x000162000c101900 */
[----:B------:R-:W-:Y:S05]  /*0fd0*/  BRA `(.L_x_12) ;  /* 0x0000000000247947 */ /* 0x000fea0003800000 */
.L_x_11:
[----:B------:R-:W-:Y:S02]  /*0fe0*/  ULDC.64 UR4, c[0x0][0x588] ;  /* 0x0001620000047ab9 */ /* 0x000fe40000000a00 */
[----:B------:R-:W-:-:S04]  /*0ff0*/  ISETP.NE.U32.AND P0, PT, RZ, UR4, PT ;  /* 0x00000004ff007c0c */ /* 0x000fc8000bf05070 */
[----:B------:R-:W-:-:S13]  /*1000*/  ISETP.NE.AND.EX P0, PT, RZ, UR5, PT, P0 ;  /* 0x00000005ff007c0c */ /* 0x000fda000bf05300 */
[----:B------:R-:W-:Y:S05]  /*1010*/  @!P0 BRA `(.L_x_13) ;  /* 0x00000000000c8947 */ /* 0x000fea0003800000 */
[----:B------:R-:W0:Y:S02]  /*1020*/  LDC.64 R4, c[0x0][0x588] ;  /* 0x00016200ff047b82 */ /* 0x000e240000000a00 */
[----:B0-----:R1:W5:Y:S01]  /*1030*/  LDG.E R23, desc[UR40][R4.64] ;  /* 0x0000002804177981 */ /* 0x001362000c1e1900 */
[----:B------:R-:W-:Y:S05]  /*1040*/  BRA `(.L_x_12) ;  /* 0x0000000000087947 */ /* 0x000fea0003800000 */
.L_x_13:
[----:B------:R-:W-:Y:S02]  /*1050*/  ULDC UR4, c[0x0][0x580] ;  /* 0x0001600000047ab9 */ /* 0x000fe40000000800 */
[----:B------:R-:W-:-:S07]  /*1060*/  IMAD.U32 R23, RZ, RZ, UR4 ;  /* 0x00000004ff177e24 */ /* 0x000fce000f8e00ff */
.L_x_12:
[----:B------:R-:W-:Y:S02]  /*1070*/  ULDC.64 UR4, c[0x0][0x5a0] ;  /* 0x0001680000047ab9 */ /* 0x000fe40000000a00 */
[----:B------:R-:W-:-:S04]  /*1080*/  ISETP.NE.U32.AND P0, PT, RZ, UR4, PT ;  /* 0x00000004ff007c0c */ /* 0x000fc8000bf05070 */
[----:B------:R-:W-:-:S13]  /*1090*/  ISETP.NE.AND.EX P0, PT, RZ, UR5, PT, P0 ;  /* 0x00000005ff007c0c */ /* 0x000fda000bf05300 */
[----:B------:R-:W-:Y:S05]  /*10a0*/  @!P0 BRA `(.L_x_14) ;  /* 0x00000000001c8947 */ /* 0x000fea0003800000 */
[----:B01----:R-:W0:Y:S02]  /*10b0*/  LDC.64 R4, c[0x0][0x5a0] ;  /* 0x00016800ff047b82 */ /* 0x003e240000000a00 */
[----:B0-----:R-:W2:Y:S02]  /*10c0*/  LDG.E.64 R4, desc[UR40][R4.64] ;  /* 0x0000002804047981 */ /* 0x001ea4000c1e1b00 */
[----:B--2---:R-:W-:-:S04]  /*10d0*/  ISETP.NE.U32.AND P0, PT, R4, RZ, PT ;  /* 0x000000ff0400720c */ /* 0x004fc80003f05070 */
[----:B------:R-:W-:-:S13]  /*10e0*/  ISETP.NE.AND.EX P0, PT, R5, RZ, PT, P0 ;  /* 0x000000ff0500720c */ /* 0x000fda0003f05300 */
[----:B------:R-:W-:Y:S05]  /*10f0*/  @!P0 BRA `(.L_x_14) ;  /* 0x0000000000088947 */ /* 0x000fea0003800000 */
[----:B------:R0:W5:Y:S01]  /*1100*/  LD.E R42, desc[UR40][R4.64] ;  /* 0x00000028042a7980 */ /* 0x000162000c101900 */
[----:B------:R-:W-:Y:S05]  /*1110*/  BRA `(.L_x_15) ;  /* 0x0000000000247947 */ /* 0x000fea0003800000 */
.L_x_14:
[----:B------:R-:W-:Y:S02]  /*1120*/  ULDC.64 UR4, c[0x0][0x590] ;  /* 0x0001640000047ab9 */ /* 0x000fe40000000a00 */
[----:B------:R-:W-:-:S04]  /*1130*/  ISETP.NE.U32.AND P0, PT, RZ, UR4, PT ;  /* 0x00000004ff007c0c */ /* 0x000fc8000bf05070 */
[----:B------:R-:W-:-:S13]  /*1140*/  ISETP.NE.AND.EX P0, PT, RZ, UR5, PT, P0 ;  /* 0x00000005ff007c0c */ /* 0x000fda000bf05300 */
[----:B------:R-:W-:Y:S05]  /*1150*/  @!P0 BRA `(.L_x_16) ;  /* 0x00000000000c8947 */ /* 0x000fea0003800000 */
[----:B------:R-:W2:Y:S02]  /*1160*/  LDC.64 R42, c[0x0][0x590] ;  /* 0x00016400ff2a7b82 */ /* 0x000ea40000000a00 */
[----:B--2---:R2:W5:Y:S01]  /*1170*/  LDG.E R42, desc[UR40][R42.64] ;  /* 0x000000282a2a7981 */ /* 0x004562000c1e1900 */
[----:B------:R-:W-:Y:S05]  /*1180*/  BRA `(.L_x_15) ;  /* 0x0000000000087947 */ /* 0x000fea0003800000 */
.L_x_16:
[----:B------:R-:W-:Y:S02]  /*1190*/  ULDC UR4, c[0x0][0x584] ;  /* 0x0001610000047ab9 */ /* 0x000fe40000000800 */
[----:B------:R-:W-:-:S07]  /*11a0*/  IMAD.U32 R42, RZ, RZ, UR4 ;  /* 0x00000004ff2a7e24 */ /* 0x000fce000f8e00ff */
.L_x_15:
[----:B------:R-:W-:-:S13]  /*11b0*/  LOP3.LUT P0, RZ, R3, 0xff, RZ, 0xc0, !PT ;  /* 0x000000ff03ff7812 */ /* 0x000fda000780c0ff */
[----:B------:R-:W-:Y:S05]  /*11c0*/  @!P0 EXIT ;  /* 0x000000000000894d */ /* 0x000fea0003800000 */
[----:B------:R-:W3:Y:S01]  /*11d0*/  LDC R46, c[0x0][0x658] ;  /* 0x00019600ff2e7b82 */ /* 0x000ee20000000800 */
[----:B------:R-:W-:Y:S01]  /*11e0*/  ULDC.64 UR6, c[0x0][0x288] ;  /* 0x0000a20000067ab9 */ /* 0x000fe20000000a00 */
[----:B------:R-:W-:Y:S01]  /*11f0*/  LOP3.LUT R6, R6, 0x1, RZ, 0xc0, !PT ;  /* 0x0000000106067812 */ /* 0x000fe200078ec0ff */
[----:B------:R-:W-:Y:S01]  /*1200*/  UIADD3 UR4, UR7, 0xff, URZ ;  /* 0x000000ff07047890 */ /* 0x000fe2000fffe03f */
[----:B------:R-:W-:Y:S01]  /*1210*/  SHF.R.U32.HI R3, RZ, 0x2, R47 ;  /* 0x00000002ff037819 */ /* 0x000fe2000001162f */
[----:B01----:R-:W-:Y:S01]  /*1220*/  IMAD.MOV.U32 R5, RZ, RZ, -0x1 ;  /* 0xffffffffff057424 */ /* 0x003fe200078e00ff */
[----:B------:R-:W-:Y:S01]  /*1230*/  SHF.R.U32.HI R0, RZ, 0x1, R0 ;  /* 0x00000001ff007819 */ /* 0x000fe20000011600 */
[----:B------:R-:W-:Y:S01]  /*1240*/  USHF.R.S32.HI UR5, URZ, 0x1f, UR4 ;  /* 0x0000001f3f057899 */ /* 0x000fe20008011404 */
[----:B------:R-:W0:Y:S01]  /*1250*/  LDC.64 R44, c[0x0][0x5c8] ;  /* 0x00017200ff2c7b82 */ /* 0x000e220000000a00 */
[----:B------:R-:W-:Y:S01]  /*1260*/  IMAD.SHL.U32 R40, R6, 0x40, RZ ;  /* 0x0000004006287824 */ /* 0x000fe200078e00ff */
[----:B------:R-:W-:Y:S01]  /*1270*/  LOP3.LUT R3, R3, 0x7, RZ, 0xc0, !PT ;  /* 0x0000000703037812 */ /* 0x000fe200078ec0ff */
[----:B------:R-:W-:Y:S01]  /*1280*/  ULEA.HI UR5, UR5, UR4, URZ, 0x8 ;  /* 0x0000000405057291 */ /* 0x000fe2000f8f403f */
[----:B------:R-:W-:Y:S01]  /*1290*/  LOP3.LUT R0, R0, 0x30, RZ, 0xc0, !PT ;  /* 0x0000003000007812 */ /* 0x000fe200078ec0ff */
[----:B------:R-:W-:Y:S01]  /*12a0*/  IMAD.MOV.U32 R7, RZ, RZ, 0x1 ;  /* 0x00000001ff077424 */ /* 0x000fe200078e00ff */
[--C-:B------:R-:W-:Y:S01]  /*12b0*/  LOP3.LUT R40, R40, 0x40, R3.reuse, 0xe2, !PT ;  /* 0x0000004028287812 */ /* 0x100fe200078ee203 */
[----:B------:R-:W-:Y:S01]  /*12c0*/  USHF.R.S32.HI UR43, URZ, 0x8, UR5 ;  /* 0x000000083f2b7899 */ /* 0x000fe20008011405 */
[----:B------:R-:W1:Y:S01]  /*12d0*/  LDC R49, c[0x0][0x600] ;  /* 0x00018000ff317b82 */ /* 0x000e620000000800 */
[----:B------:R-:W-:Y:S01]  /*12e0*/  IADD3 R3, RZ, -R0, -R3 ;  /* 0x80000000ff037210 */ /* 0x000fe20007ffe803 */
[----:B------:R-:W-:Y:S01]  /*12f0*/  IMAD.U32 R4, RZ, RZ, UR6 ;  /* 0x00000006ff047e24 */ /* 0x000fe2000f8e00ff */
[C---:B--2---:R-:W-:Y:S01]  /*1300*/  LOP3.LUT R43, R47.reuse, 0x3, RZ, 0xc0, !PT ;  /* 0x000000032f2b7812 */ /* 0x044fe200078ec0ff */
[----:B------:R-:W-:Y:S01]  /*1310*/  UISETP.LT.AND UP0, UPT, UR43, 0x1, UPT ;  /* 0x000000012b00788c */ /* 0x000fe2000bf01270 */
[----:B------:R-:W-:Y:S01]  /*1320*/  LOP3.LUT R48, R47, 0x80, RZ, 0xc0, !PT ;  /* 0x000000802f307812 */ /* 0x000fe200078ec0ff */
[----:B------:R-:W-:Y:S01]  /*1330*/  IMAD R3, R6, -0x40, R3 ;  /* 0xffffffc006037824 */ /* 0x000fe200078e0203 */
[----:B------:R-:W-:Y:S01]  /*1340*/  ULDC UR4, c[0x0][0x284] ;  /* 0x0000a10000047ab9 */ /* 0x000fe20000000800 */
[----:B---3--:R-:W-:Y:S01]  /*1350*/  SHF.L.U32 R5, R5, R46, RZ ;  /* 0x0000002e05057219 */ /* 0x008fe200000006ff */
[----:B------:R-:W-:Y:S01]  /*1360*/  USEL UR44, UR43, 0x1, UP0 ;  /* 0x000000012b2c7887 */ /* 0x000fe20008000000 */
[----:B------:R-:W-:Y:S01]  /*1370*/  IMAD R43, R43, -0x2, R4 ;  /* 0xfffffffe2b2b7824 */ /* 0x000fe200078e0204 */
[----:B------:R-:W-:Y:S01]  /*1380*/  LOP3.LUT R40, R40, R0, RZ, 0xfc, !PT ;  /* 0x0000000028287212 */ /* 0x000fe200078efcff */
[----:B------:R-:W-:Y:S01]  /*1390*/  IMAD.SHL.U32 R47, R47, 0x2, RZ ;  /* 0x000000022f2f7824 */ /* 0x000fe200078e00ff */
[----:B------:R-:W-:Y:S01]  /*13a0*/  SHF.L.U32 R46, R7, R46, RZ ;  /* 0x0000002e072e7219 */ /* 0x000fe200000006ff */
[----:B------:R-:W-:Y:S01]  /*13b0*/  VIADD R51, R3, UR4 ;  /* 0x0000000403337c36 */ /* 0x000fe20008000000 */
[----:B------:R-:W-:Y:S01]  /*13c0*/  LOP3.LUT R58, R18, 0x1, RZ, 0xfc, !PT ;  /* 0x00000001123a7812 */ /* 0x000fe200078efcff */
[----:B------:R-:W-:Y:S01]  /*13d0*/  IMAD.MOV.U32 R41, RZ, RZ, RZ ;  /* 0x000000ffff297224 */ /* 0x000fe200078e00ff */
[C---:B0-----:R-:W-:Y:S01]  /*13e0*/  SHF.L.U64.HI R45, R44.reuse, 0x3, R45 ;  /* 0x000000032c2d7819 */ /* 0x041fe2000001022d */
[----:B------:R-:W-:Y:S01]  /*13f0*/  IMAD.SHL.U32 R44, R44, 0x8, RZ ;  /* 0x000000082c2c7824 */ /* 0x000fe200078e00ff */
[----:B------:R-:W-:Y:S01]  /*1400*/  SHF.R.U32.HI R48, RZ, 0x7, R48 ;  /* 0x00000007ff307819 */ /* 0x000fe20000011630 */
[----:B------:R-:W-:Y:S01]  /*1410*/  UIADD3 UR44, UR43, -UR44, URZ ;  /* 0x8000002c2b2c7290 */ /* 0x000fe2000fffe03f */
[----:B------:R-:W-:Y:S01]  /*1420*/  LOP3.LUT R50, RZ, R5, RZ, 0x33, !PT ;  /* 0x00000005ff327212 */ /* 0x000fe200078e33ff */
[----:B------:R-:W-:Y:S01]  /*1430*/  UMOV UR36, URZ ;  /* 0x0000003f00247c82 */ /* 0x000fe20008000000 */
[----:B------:R-:W-:Y:S01]  /*1440*/  UMOV UR42, URZ ;  /* 0x0000003f002a7c82 */ /* 0x000fe20008000000 */
[----:B-1----:R-:W-:-:S08]  /*1450*/  VIADD R49, R49, 0xffffffff ;  /* 0xffffffff31317836 */ /* 0x002fd00000000000 */
.L_x_66:
[----:B0-----:R-:W0:Y:S01]  /*1460*/  SHFL.IDX PT, R0, R48, RZ, 0x1f ;  /* 0x00001fff30007589 */ /* 0x001e2200000e0000 */
[----:B-1----:R-:W1:Y:S01]  /*1470*/  S2UR UR7, SR_CgaCtaId ;  /* 0x00000000000779c3 */ /* 0x002e620000008800 */
[----:B------:R-:W-:Y:S01]  /*1480*/  UMOV UR6, 0x400 ;  /* 0x0000040000067882 */ /* 0x000fe20000000000 */
[----:B0-----:R-:W-:Y:S01]  /*1490*/  R2UR UR4, R0 ;  /* 0x00000000000472ca */ /* 0x001fe200000e0000 */
[----:B-1----:R-:W-:-:S12]  /*14a0*/  ULEA UR6, UR7, UR6, 0x18 ;  /* 0x0000000607067291 */ /* 0x002fd8000f8ec03f */
[----:B------:R-:W-:-:S04]  /*14b0*/  ULEA.HI UR5, UR4, UR4, URZ, 0x1 ;  /* 0x0000000404057291 */ /* 0x000fc8000f8f083f */
[----:B------:R-:W-:-:S04]  /*14c0*/  ULOP3.LUT UR5, UR5, 0x7fffe, URZ, 0xc0, !UPT ;  /* 0x0007fffe05057892 */ /* 0x000fc8000f8ec03f */
[----:B------:R-:W-:-:S03]  /*14d0*/  UIADD3 UR5, UR4, -UR5, URZ ;  /* 0x8000000504057290 */ /* 0x000fc6000fffe03f */
[----:B------:R-:W-:Y:S01]  /*14e0*/  ULDC UR4, c[0x0][0x28c] ;  /* 0x0000a30000047ab9 */ /* 0x000fe20000000800 */
[----:B------:R-:W-:Y:S01]  /*14f0*/  ULEA UR5, UR5, UR6, 0xd ;  /* 0x0000000605057291 */ /* 0x000fe2000f8e683f */
[----:B------:R-:W-:-:S03]  /*1500*/  ISETP.LT.AND P0, PT, RZ, UR4, PT ;  /* 0x00000004ff007c0c */ /* 0x000fc6000bf01270 */
[----:B------:R-:W-:-:S04]  /*1510*/  UIADD3 UR5, UR5, 0x100, URZ ;  /* 0x0000010005057890 */ /* 0x000fc8000fffe03f */
[----:B------:R-:W-:-:S04]  /*1520*/  USHF.R.U32.HI UR5, URZ, 0x4, UR5 ;  /* 0x000000043f057899 */ /* 0x000fc80008011605 */
[----:B------:R-:W-:-:S04]  /*1530*/  ULOP3.LUT UR5, UR5, 0x3fff, URZ, 0xc0, !UPT ;  /* 0x00003fff05057892 */ /* 0x000fc8000f8ec03f */
[----:B------:R-:W-:Y:S01]  /*1540*/  ULOP3.LUT UR45, UR5, 0x10000, URZ, 0xfc, !UPT ;  /* 0x00010000052d7892 */ /* 0x000fe2000f8efc3f */
[----:B--2345:R-:W-:Y:S11]  /*1550*/  @P0 BRA `(.L_x_17) ;  /* 0x0000000000400947 */ /* 0x03cff60003800000 */
[----:B------:R-:W-:Y:S01]  /*1560*/  MOV R0, 0x0 ;  /* 0x0000000000007802 */ /* 0x000fe20000000f00 */
[----:B------:R-:W-:Y:S01]  /*1570*/  ULDC.64 UR4, c[0x4][0x68] ;  /* 0x01001a0000047ab9 */ /* 0x000fe20000000a00 */
[----:B------:R-:W-:Y:S01]  /*1580*/  ULDC.64 UR6, c[0x4][0x8] ;  /* 0x0100020000067ab9 */ /* 0x000fe20000000a00 */
[----:B------:R-:W-:Y:S01]  /*1590*/  IMAD.U32 R4, RZ, RZ, UR4 ;  /* 0x00000004ff047e24 */ /* 0x000fe2000f8e00ff */
[----:B------:R0:W1:Y:S01]  /*15a0*/  LDC.64 R14, c[0x4][R0] ;  /* 0x01000000000e7b82 */ /* 0x0000620000000a00 */
[----:B------:R-:W-:Y:S01]  /*15b0*/  IMAD.U32 R5, RZ, RZ, UR5 ;  /* 0x00000005ff057e24 */ /* 0x000fe2000f8e00ff */
[----:B------:R-:W-:Y:S01]  /*15c0*/  ULDC.64 UR4, c[0x4][0x70] ;  /* 0x01001c0000047ab9 */ /* 0x000fe20000000a00 */
[----:B------:R-:W-:Y:S02]  /*15d0*/  IMAD.U32 R10, RZ, RZ, UR6 ;  /* 0x00000006ff0a7e24 */ /* 0x000fe4000f8e00ff */
[----:B------:R-:W-:Y:S02]  /*15e0*/  IMAD.U32 R6, RZ, RZ, UR4 ;  /* 0x00000004ff067e24 */ /* 0x000fe4000f8e00ff */
[----:B------:R-:W-:-:S02]  /*15f0*/  IMAD.U32 R7, RZ, RZ, UR5 ;  /* 0x00000005ff077e24 */ /* 0x000fc4000f8e00ff */
[----:B------:R-:W-:Y:S02]  /*1600*/  IMAD.U32 R11, RZ, RZ, UR7 ;  /* 0x00000007ff0b7e24 */ /* 0x000fe4000f8e00ff */
[----:B------:R-:W-:Y:S02]  /*1610*/  IMAD.MOV.U32 R8, RZ, RZ, 0x1e1 ;  /* 0x000001e1ff087424 */ /* 0x000fe400078e00ff */
[----:B------:R-:W-:Y:S02]  /*1620*/  IMAD.MOV.U32 R12, RZ, RZ, 0x1 ;  /* 0x00000001ff0c7424 */ /* 0x000fe400078e00ff */
[----:B0-----:R-:W-:-:S07]  /*1630*/  IMAD.MOV.U32 R13, RZ, RZ, RZ ;  /* 0x000000ffff0d7224 */ /* 0x001fce00078e00ff */
[----:B------:R-:W-:-:S07]  /*1640*/  LEPC R20, `(.L_x_17) ;  /* 0x000000001014794e */ /* 0x000fce0000000000 */
[----:B-1---5:R-:W-:Y:S05]  /*1650*/  CALL.ABS.NOINC R14 ;  /* 0x000000000e007343 */ /* 0x022fea0003c00000 */
.L_x_17:
[----:B------:R-:W-:-:S13]  /*1660*/  ISETP.NE.AND P0, PT, R58, 0x3, PT ;  /* 0x000000033a00780c */ /* 0x000fda0003f05270 */
[----:B------:R-:W-:Y:S05]  /*1670*/  @!P0 BRA `(.L_x_18) ;  /* 0x0000000000048947 */ /* 0x000fea0003800000 */
[----:B------:R-:W-:Y:S01]  /*1680*/  BPT.TRAP 0x1 ;  /* 0x000000040000795c */ /* 0x000fe20000300000 */
.L_x_18:
[----:B------:R-:W0:Y:S01]  /*1690*/  S2UR UR5, SR_CgaCtaId ;  /* 0x00000000000579c3 */ /* 0x000e220000008800 */
[----:B------:R-:W-:Y:S01]  /*16a0*/  UMOV UR4, 0x400 ;  /* 0x0000040000047882 */ /* 0x000fe20000000000 */
[----:B------:R-:W-:Y:S02]  /*16b0*/  IMAD.U32 R0, RZ, RZ, UR36 ;  /* 0x00000024ff007e24 */ /* 0x000fe4000f8e00ff */
[----:B------:R-:W-:-:S03]  /*16c0*/  IMAD.U32 R3, RZ, RZ, UR42 ;  /* 0x0000002aff037e24 */ /* 0x000fc6000f8e00ff */
[----:B------:R-:W-:Y:S01]  /*16d0*/  SHF.L.U32 R0, R0, 0x1f, RZ ;  /* 0x0000001f00007819 */ /* 0x000fe200000006ff */
[----:B0-----:R-:W-:-:S06]  /*16e0*/  ULEA UR4, UR5, UR4, 0x18 ;  /* 0x0000000405047291 */ /* 0x001fcc000f8ec03f */
[----:B------:R-:W-:-:S04]  /*16f0*/  IMAD.U32 R6, RZ, RZ, UR4 ;  /* 0x00000004ff067e24 */ /* 0x000fc8000f8e00ff */
[----:B------:R-:W-:-:S04]  /*1700*/  IMAD R3, R3, 0x8, R6 ;  /* 0x0000000803037824 */ /* 0x000fc800078e0206 */
[----:B------:R0:W1:Y:S01]  /*1710*/  SYNCS.PHASECHK.TRANS64.TRYWAIT P1, [R3+URZ], R0 ;  /* 0x00000000030075a7 */ /* 0x000062000802017f */
[----:B------:R-:W-:Y:S05]  /*1720*/  @!P0 BRA `(.L_x_19) ;  /* 0x0000000000048947 */ /* 0x000fea0003800000 */
[----:B------:R-:W-:Y:S01]  /*1730*/  BPT.TRAP 0x1 ;  /* 0x000000040000795c */ /* 0x000fe20000300000 */
.L_x_19:
[----:B------:R-:W-:-:S05]  /*1740*/  IMAD.U32 R4, RZ, RZ, UR44 ;  /* 0x0000002cff047e24 */ /* 0x000fca000f8e00ff */
[----:B------:R-:W-:Y:S01]  /*1750*/  ISETP.GE.AND P2, PT, R4, 0x1, PT ;  /* 0x000000010400780c */ /* 0x000fe20003f46270 */
[----:B-1----:R-:W-:-:S12]  /*1760*/  @P1 BRA `(.L_x_20) ;  /* 0x0000000000081947 */ /* 0x002fd80003800000 */
[----:B------:R-:W1:Y:S02]  /*1770*/  SYNCS.PHASECHK.TRANS64.TRYWAIT P1, [R3+URZ], R0 ;  /* 0x00000000030075a7 */ /* 0x000e64000802017f */
[----:B-1----:R-:W-:Y:S05]  /*1780*/  @!P1 BRA `(.L_x_21) ;  /* 0x0000004000d49947 */ /* 0x002fea0003800000 */
.L_x_20:
[----:B------:R-:W-:Y:S05]  /*1790*/  WARPSYNC.ALL ;  /* 0x0000000000007948 */ /* 0x000fea0003800000 */
[----:B------:R-:W-:Y:S01]  /*17a0*/  R2UR UR4, R6 ;  /* 0x00000000060472ca */ /* 0x000fe200000e0000 */
[----:B------:R-:W-:Y:S01]  /*17b0*/  ULEA UR8, UR42, UR45, 0xc ;  /* 0x0000002d2a087291 */ /* 0x000fe2000f8e603f */
[----:B------:R-:W-:Y:S01]  /*17c0*/  WARPGROUP.ARRIVE ;  /* 0x00000000000079c5 */ /* 0x000fe20000000000 */
[----:B------:R-:W-:Y:S01]  /*17d0*/  UMOV UR9, 0x40000040 ;  /* 0x4000004000097882 */ /* 0x000fe20000000000 */
[----:B------:R-:W-:Y:S01]  /*17e0*/  UMOV UR11, 0x40000040 ;  /* 0x40000040000b7882 */ /* 0x000fe20000000000 */
[----:B------:R-:W-:Y:S01]  /*17f0*/  UIADD3 UR12, UR8, 0x2, URZ ;  /* 0x00000002080c7890 */ /* 0x000fe2000fffe03f */
[----:B------:R-:W-:Y:S01]  /*1800*/  UMOV UR13, 0x40000040 ;  /* 0x40000040000d7882 */ /* 0x000fe20000000000 */
[----:B------:R-:W-:-:S06]  /*1810*/  UMOV UR15, 0x40000040 ;  /* 0x40000040000f7882 */ /* 0x000fcc0000000000 */
[----:B------:R-:W-:-:S04]  /*1820*/  UIADD3 UR4, UR4, 0x20100, URZ ;  /* 0x0002010004047890 */ /* 0x000fc8000fffe03f */
[----:B------:R-:W-:-:S04]  /*1830*/  USHF.R.U32.HI UR4, URZ, 0x4, UR4 ;  /* 0x000000043f047899 */ /* 0x000fc80008011604 */
[----:B------:R-:W-:-:S04]  /*1840*/  ULOP3.LUT UR4, UR4, 0x3fff, URZ, 0xc0, !UPT ;  /* 0x00003fff04047892 */ /* 0x000fc8000f8ec03f */
[----:B------:R-:W-:-:S04]  /*1850*/  ULOP3.LUT UR4, UR4, 0x10000, URZ, 0xfc, !UPT ;  /* 0x0001000004047892 */ /* 0x000fc8000f8efc3f */
[----:B------:R-:W-:-:S04]  /*1860*/  ULEA UR6, UR42, UR4, 0xa ;  /* 0x000000042a067291 */ /* 0x000fc8000f8e503f */
[----:B------:R-:W-:-:S03]  /*1870*/  UIADD3 UR14, UR6, 0x2, URZ ;  /* 0x00000002060e7890 */ /* 0x000fc6000fffe03f */
[----:B------:R-:W-:Y:S02]  /*1880*/  UMOV UR10, UR6 ;  /* 0x00000006000a7c82 */ /* 0x000fe40008000000 */
[----:B------:R-:W-:Y:S01]  /*1890*/  HGMMA.64x32x16.F32.BF16 R24, gdesc[UR8], RZ, !UPT, gsb0 ;  /* 0x00600000081879f0 */ /* 0x000fe2000c0018ff */
[----:B------:R-:W-:Y:S01]  /*18a0*/  UIADD3 UR10, UR6, 0x306, URZ ;  /* 0x00000306060a7890 */ /* 0x000fe2000fffe03f */
[----:B------:R-:W-:Y:S01]  /*18b0*/  UMOV UR9, 0x40000040 ;  /* 0x4000004000097882 */ /* 0x000fe20000000000 */
[----:B------:R-:W-:Y:S01]  /*18c0*/  UMOV UR11, 0x40000040 ;  /* 0x40000040000b7882 */ /* 0x000fe20000000000 */
[----:B------:R-:W-:Y:S02]  /*18d0*/  WARPGROUP.DEPBAR.LE gsb0, 0x0 ;  /* 0x00008000000079c5 */ /* 0x000fe40000010000 */
[----:B------:R-:W-:-:S06]  /*18e0*/  WARPGROUP.ARRIVE ;  /* 0x00000000000079c5 */ /* 0x000fcc0000000000 */
[----:B------:R-:W-:Y:S01]  /*18f0*/  HGMMA.64x32x16.F32.BF16 R24, gdesc[UR12], R24, gsb0 ;  /* 0x006000000c1879f0 */ /* 0x000fe20008001818 */
[----:B------:R-:W-:Y:S02]  /*1900*/  UIADD3 UR12, UR8, 0x4, URZ ;  /* 0x00000004080c7890 */ /* 0x000fe4000fffe03f */
        /* <DEDUP_REMOVED lines=87> */
[----:B------:R-:W-:Y:S01]  /*1e80*/  UIADD3 UR8, UR8, 0xc06, URZ ;  /* 0x00000c0608087890 */ /* 0x000fe2000fffe03f */
[----:B------:R-:W-:Y:S02]  /*1e90*/  WARPGROUP.DEPBAR.LE gsb0, 0x0 ;  /* 0x00008000000079c5 */ /* 0x000fe40000010000 */
[----:B------:R-:W-:-:S06]  /*1ea0*/  WARPGROUP.ARRIVE ;  /* 0x00000000000079c5 */ /* 0x000fcc0000000000 */
[----:B------:R-:W-:Y:S03]  /*1eb0*/  HGMMA.64x32x16.F32.BF16 R24, gdesc[UR12], R24, gsb0 ;  /* 0x006000000c1879f0 */ /* 0x000fe60008001818 */
[----:B------:R-:W-:Y:S02]  /*1ec0*/  WARPGROUP.DEPBAR.LE gsb0, 0x0 ;  /* 0x00008000000079c5 */ /* 0x000fe40000010000 */
[----:B------:R-:W-:-:S06]  /*1ed0*/  WARPGROUP.ARRIVE ;  /* 0x00000000000079c5 */ /* 0x000fcc0000000000 */
[----:B------:R-:W-:Y:S03]  /*1ee0*/  HGMMA.64x32x16.F32.BF16 R24, gdesc[UR8], R24, gsb0 ;  /* 0x00600000081879f0 */ /* 0x000fe60008001818 */
[----:B------:R-:W-:Y:S02]  /*1ef0*/  WARPGROUP.DEPBAR.LE gsb0, 0x0 ;  /* 0x00008000000079c5 */ /* 0x000fe40000010000 */
[----:B------:R-:W-:Y:S05]  /*1f00*/  @!P2 BRA `(.L_x_22) ;  /* 0x000000080078a947 */ /* 0x000fea0003800000 */
[----:B------:R-:W-:Y:S01]  /*1f10*/  UIADD3 UR5, UR42, 0x1, URZ ;  /* 0x000000012a057890 */ /* 0x000fe2000fffe03f */
[----:B01----:R-:W-:Y:S02]  /*1f20*/  IMAD.U32 R0, RZ, RZ, UR44 ;  /* 0x0000002cff007e24 */ /* 0x003fe4000f8e00ff */
[----:B------:R-:W-:Y:S01]  /*1f30*/  IMAD.U32 R3, RZ, RZ, UR42 ;  /* 0x0000002aff037e24 */ /* 0x000fe2000f8e00ff */
[----:B------:R-:W-:-:S04]  /*1f40*/  UISETP.NE.AND UP0, UPT, UR5, 0x2, UPT ;  /* 0x000000020500788c */ /* 0x000fc8000bf05270 */
[----:B------:R-:W-:Y:S02]  /*1f50*/  USEL UR6, URZ, 0x1, UP0 ;  /* 0x000000013f067887 */ /* 0x000fe40008000000 */
[----:B------:R-:W-:Y:S02]  /*1f60*/  USEL UR5, UR5, URZ, UP0 ;  /* 0x0000003f05057287 */ /* 0x000fe40008000000 */
[----:B------:R-:W-:-:S06]  /*1f70*/  ULOP3.LUT UR6, UR36, UR6, URZ, 0x3c, !UPT ;  /* 0x0000000624067292 */ /* 0x000fcc000f8e3c3f */
[----:B------:R-:W-:-:S07]  /*1f80*/  IMAD.U32 R7, RZ, RZ, UR6 ;  /* 0x00000006ff077e24 */ /* 0x000fce000f8e00ff */
.L_x_29:
[----:B------:R-:W-:Y:S05]  /*1f90*/  @!P0 BRA `(.L_x_23) ;  /* 0x0000000000048947 */ /* 0x000fea0003800000 */
[----:B------:R-:W-:Y:S01]  /*1fa0*/  BPT.TRAP 0x1 ;  /* 0x000000040000795c */ /* 0x000fe20000300000 */
.L_x_23:
[----:B------:R-:W0:Y:S01]  /*1fb0*/  S2UR UR7, SR_CgaCtaId ;  /* 0x00000000000779c3 */ /* 0x000e220000008800 */
[----:B------:R-:W-:Y:S01]  /*1fc0*/  UMOV UR6, 0x400 ;  /* 0x0000040000067882 */ /* 0x000fe20000000000 */
[----:B------:R-:W-:Y:S01]  /*1fd0*/  IMAD.U32 R5, RZ, RZ, UR5 ;  /* 0x00000005ff057e24 */ /* 0x000fe2000f8e00ff */
[----:B------:R-:W-:Y:S01]  /*1fe0*/  SHF.L.U32 R4, R7, 0x1f, RZ ;  /* 0x0000001f07047819 */ /* 0x000fe200000006ff */
[----:B0-----:R-:W-:-:S06]  /*1ff0*/  ULEA UR6, UR7, UR6, 0x18 ;  /* 0x0000000607067291 */ /* 0x001fcc000f8ec03f */
[----:B------:R-:W-:-:S04]  /*2000*/  IMAD.U32 R6, RZ, RZ, UR6 ;  /* 0x00000006ff067e24 */ /* 0x000fc8000f8e00ff */
[----:B------:R-:W-:-:S04]  /*2010*/  IMAD R5, R5, 0x8, R6 ;  /* 0x0000000805057824 */ /* 0x000fc800078e0206 */
[----:B------:R0:W1:Y:S01]  /*2020*/  SYNCS.PHASECHK.TRANS64.TRYWAIT P1, [R5+URZ], R4 ;  /* 0x00000004050075a7 */ /* 0x000062000802017f */
[----:B------:R-:W-:Y:S05]  /*2030*/  @!P0 BRA `(.L_x_24) ;  /* 0x0000000000048947 */ /* 0x000fea0003800000 */
[----:B------:R-:W-:Y:S01]  /*2040*/  BPT.TRAP 0x1 ;  /* 0x000000040000795c */ /* 0x000fe20000300000 */
.L_x_24:
[----:B-1----:R-:W-:Y:S05]  /*2050*/  @P1 BRA `(.L_x_25) ;  /* 0x0000000000081947 */ /* 0x002fea0003800000 */
[----:B------:R-:W1:Y:S02]  /*2060*/  SYNCS.PHASECHK.TRANS64.TRYWAIT P1, [R5+URZ], R4 ;  /* 0x00000004050075a7 */ /* 0x000e64000802017f */
[----:B-1----:R-:W-:Y:S05]  /*2070*/  @!P1 BRA `(.L_x_26) ;  /* 0x0000003800ac9947 */ /* 0x002fea0003800000 */
.L_x_25:
[----:B------:R-:W-:Y:S01]  /*2080*/  ULEA UR8, UR5, UR4, 0xa ;  /* 0x0000000405087291 */ /* 0x000fe2000f8e503f */
[----:B------:R-:W-:Y:S01]  /*2090*/  WARPGROUP.ARRIVE ;  /* 0x00000000000079c5 */ /* 0x000fe20000000000 */
[----:B------:R-:W-:Y:S01]  /*20a0*/  ULEA UR6, UR5, UR45, 0xc ;  /* 0x0000002d05067291 */ /* 0x000fe2000f8e603f */
[----:B------:R-:W-:Y:S01]  /*20b0*/  UMOV UR15, 0x40000040 ;  /* 0x40000040000f7882 */ /* 0x000fe20000000000 */
[----:B------:R-:W-:Y:S01]  /*20c0*/  UMOV UR13, 0x40000040 ;  /* 0x40000040000d7882 */ /* 0x000fe20000000000 */
[----:B------:R-:W-:Y:S02]  /*20d0*/  UIADD3 UR10, UR8, 0x306, URZ ;  /* 0x00000306080a7890 */ /* 0x000fe4000fffe03f */
[----:B------:R-:W-:Y:S02]  /*20e0*/  UMOV UR14, UR8 ;  /* 0x00000008000e7c82 */ /* 0x000fe40008000000 */
[----:B------:R-:W-:Y:S01]  /*20f0*/  UMOV UR12, UR6 ;  /* 0x00000006000c7c82 */ /* 0x000fe20008000000 */
[----:B------:R-:W-:Y:S01]  /*2100*/  UMOV UR11, 0x40000040 ;  /* 0x40000040000b7882 */ /* 0x000fe20000000000 */
[----:B------:R-:W-:Y:S01]  /*2110*/  HGMMA.64x32x16.F32.BF16 R24, gdesc[UR12], R24, gsb0 ;  /* 0x006000000c1879f0 */ /* 0x000fe20008001818 */
[----:B------:R-:W-:-:S02]  /*2120*/  UIADD3 UR14, UR8, 0x2, URZ ;  /* 0x00000002080e7890 */ /* 0x000fc4000fffe03f */
[----:B------:R-:W-:Y:S01]  /*2130*/  UIADD3 UR12, UR6, 0x2, URZ ;  /* 0x00000002060c7890 */ /* 0x000fe2000fffe03f */
[----:B------:R-:W-:Y:S01]  /*2140*/  UMOV UR15, 0x40000040 ;  /* 0x40000040000f7882 */ /* 0x000fe20000000000 */
        /* <DEDUP_REMOVED lines=102> */
[----:B------:R-:W-:Y:S01]  /*27b0*/  BPT.TRAP 0x1 ;  /* 0x000000040000795c */ /* 0x000fe20000300000 */
.L_x_27:
[----:B------:R-:W-:-:S13]  /*27c0*/  ISETP.NE.AND P1, PT, R22, RZ, PT ;  /* 0x000000ff1600720c */ /* 0x000fda0003f25270 */
[----:B01----:R-:W-:-:S04]  /*27d0*/  @P1 IMAD R4, R3, 0x8, R6 ;  /* 0x0000000803041824 */ /* 0x003fc800078e0206 */
[----:B------:R-:W-:-:S05]  /*27e0*/  @P1 VIADD R4, R4, 0x10 ;  /* 0x0000001004041836 */ /* 0x000fca0000000000 */
[----:B------:R-:W-:-:S04]  /*27f0*/  @P1 PRMT R4, R19, 0x654, R4 ;  /* 0x0000065413041816 */ /* 0x000fc80000000004 */
[----:B------:R0:W-:Y:S01]  /*2800*/  @P1 SYNCS.ARRIVE.TRANS64.RED.A1T0 RZ, [R4+URZ], RZ ;  /* 0x000000ff04ff19a7 */ /* 0x0001e2000810043f */
[----:B------:R-:W-:-:S13]  /*2810*/  ISETP.GT.U32.AND P1, PT, R18, 0x1, PT ;  /* 0x000000011200780c */ /* 0x000fda0003f24070 */
[----:B0-----:R-:W-:Y:S05]  /*2820*/  @P1 BRA `(.L_x_28) ;  /* 0x0000000000041947 */ /* 0x001fea0003800000 */
[----:B------:R-:W-:Y:S01]  /*2830*/  BPT.TRAP 0x1 ;  /* 0x000000040000795c */ /* 0x000fe20000300000 */
.L_x_28:
[----:B------:R-:W-:Y:S01]  /*2840*/  UIADD3 UR5, UR5, 0x1, URZ ;  /* 0x0000000105057890 */ /* 0x000fe2000fffe03f */
[C---:B------:R-:W-:Y:S01]  /*2850*/  ISETP.GT.AND P2, PT, R0.reuse, 0x1, PT ;  /* 0x000000010000780c */ /* 0x040fe20003f44270 */
[----:B------:R-:W-:Y:S02]  /*2860*/  VIADD R3, R3, 0x1 ;  /* 0x0000000103037836 */ /* 0x000fe40000000000 */
[----:B------:R-:W-:Y:S01]  /*2870*/  UISETP.NE.AND UP0, UPT, UR5, 0x2, UPT ;  /* 0x000000020500788c */ /* 0x000fe2000bf05270 */
[----:B------:R-:W-:Y:S02]  /*2880*/  VIADD R0, R0, 0xffffffff ;  /* 0xffffffff00007836 */ /* 0x000fe40000000000 */
[C---:B------:R-:W-:Y:S01]  /*2890*/  ISETP.NE.AND P1, PT, R3.reuse, 0x2, PT ;  /* 0x000000020300780c */ /* 0x040fe20003f25270 */
[----:B------:R-:W-:Y:S02]  /*28a0*/  USEL UR6, URZ, 0x1, UP0 ;  /* 0x000000013f067887 */ /* 0x000fe40008000000 */
[----:B------:R-:W-:Y:S01]  /*28b0*/  USEL UR5, UR5, URZ, UP0 ;  /* 0x0000003f05057287 */ /* 0x000fe20008000000 */
[----:B------:R-:W-:-:S03]  /*28c0*/  SEL R3, R3, RZ, P1 ;  /* 0x000000ff03037207 */ /* 0x000fc60000800000 */
[----:B------:R-:W-:Y:S01]  /*28d0*/  LOP3.LUT R7, R7, UR6, RZ, 0x3c, !PT ;  /* 0x0000000607077c12 */ /* 0x000fe2000f8e3cff */
[----:B------:R-:W-:Y:S07]  /*28e0*/  @P2 BRA `(.L_x_29) ;  /* 0xfffffff400a82947 */ /* 0x000fee000383ffff */
.L_x_22:
[----:B01----:R-:W0:Y:S02]  /*28f0*/  LDC R0, c[0x0][0x28c] ;  /* 0x0000a300ff007b82 */ /* 0x003e240000000800 */
[----:B0-----:R-:W-:-:S13]  /*2900*/  ISETP.GE.AND P1, PT, R0, 0x1, PT ;  /* 0x000000010000780c */ /* 0x001fda0003f26270 */
[----:B------:R-:W-:Y:S05]  /*2910*/  @!P1 BRA `(.L_x_30) ;  /* 0x0000000000389947 */ /* 0x000fea0003800000 */
[----:B------:R-:W-:Y:S05]  /*2920*/  @!P0 BRA `(.L_x_31) ;  /* 0x0000000000048947 */ /* 0x000fea0003800000 */
[----:B------:R-:W-:Y:S01]  /*2930*/  BPT.TRAP 0x1 ;  /* 0x000000040000795c */ /* 0x000fe20000300000 */
.L_x_31:
[----:B------:R-:W-:-:S13]  /*2940*/  ISETP.NE.AND P0, PT, R22, RZ, PT ;  /* 0x000000ff1600720c */ /* 0x000fda0003f05270 */
[----:B------:R-:W-:-:S05]  /*2950*/  VOTEU.ANY UP0, P0 ;  /* 0x00000000003f7886 */ /* 0x000fca0000000100 */
[----:B------:R-:W-:-:S06]  /*2960*/  @UP0 UIADD3 UR4, UR44, UR42, URZ ;  /* 0x0000002a2c040290 */ /* 0x000fcc000fffe03f */
[----:B------:R-:W-:-:S04]  /*2970*/  IMAD.U32 R0, RZ, RZ, UR4 ;  /* 0x00000004ff007e24 */ /* 0x000fc8000f8e00ff */
[----:B------:R-:W-:-:S05]  /*2980*/  @P0 IMAD.SHL.U32 R0, R0, 0x8, RZ ;  /* 0x0000000800000824 */ /* 0x000fca00078e00ff */
[----:B------:R-:W-:-:S04]  /*2990*/  @P0 LOP3.LUT R0, R0, 0x8, RZ, 0xc0, !PT ;  /* 0x0000000800000812 */ /* 0x000fc800078ec0ff */
[----:B------:R-:W-:-:S04]  /*29a0*/  @P0 IADD3 R0, R6, 0x10, R0 ;  /* 0x0000001006000810 */ /* 0x000fc80007ffe000 */
[----:B------:R-:W-:-:S04]  /*29b0*/  @P0 PRMT R0, R19, 0x654, R0 ;  /* 0x0000065413000816 */ /* 0x000fc80000000000 */
[----:B------:R0:W-:Y:S01]  /*29c0*/  @P0 SYNCS.ARRIVE.TRANS64.RED.A1T0 RZ, [R0+URZ], RZ ;  /* 0x000000ff00ff09a7 */ /* 0x0001e2000810043f */
[----:B------:R-:W-:-:S13]  /*29d0*/  ISETP.GT.U32.AND P0, PT, R18, 0x1, PT ;  /* 0x000000011200780c */ /* 0x000fda0003f04070 */
[----:B0-----:R-:W-:Y:S05]  /*29e0*/  @P0 BRA `(.L_x_30) ;  /* 0x0000000000040947 */ /* 0x001fea0003800000 */
[----:B------:R-:W-:Y:S01]  /*29f0*/  BPT.TRAP 0x1 ;  /* 0x000000040000795c */ /* 0x000fe20000300000 */
.L_x_30:
[----:B------:R-:W-:Y:S01]  /*2a00*/  IMAD.SHL.U32 R52, R52, 0x20, RZ ;  /* 0x0000002034347824 */ /* 0x000fe200078e00ff */
[----:B------:R-:W-:Y:S01]  /*2a10*/  ULDC UR6, c[0x0][0x288] ;  /* 0x0000a20000067ab9 */ /* 0x000fe20000000800 */
[----:B------:R-:W-:Y:S01]  /*2a20*/  SHF.R.S32.HI R11, RZ, 0x1f, R53 ;  /* 0x0000001fff0b7819 */ /* 0x000fe20000011435 */
[C---:B------:R-:W-:Y:S01]  /*2a30*/  IMAD.SHL.U32 R6, R55.reuse, 0x80, RZ ;  /* 0x0000008037067824 */ /* 0x040fe200078e00ff */
[----:B------:R-:W-:Y:S01]  /*2a40*/  ULDC.64 UR4, c[0x0][0x5d0] ;  /* 0x0001740000047ab9 */ /* 0x000fe20000000a00 */
[C---:B------:R-:W-:Y:S01]  /*2a50*/  LOP3.LUT R8, R52.reuse, 0x6, R47, 0xf8, !PT ;  /* 0x0000000634087812 */ /* 0x040fe200078ef82f */
[----:B------:R-:W-:Y:S01]  /*2a60*/  IMAD.WIDE R20, R55, 0x80, R40 ;  /* 0x0000008037147825 */ /* 0x000fe200078e0228 */
[----:B------:R-:W-:Y:S01]  /*2a70*/  ISETP.GE.AND P0, PT, R52, UR6, PT ;  /* 0x0000000634007c0c */ /* 0x000fe2000bf06270 */
[----:B------:R-:W-:Y:S01]  /*2a80*/  ULDC UR6, c[0x0][0x284] ;  /* 0x0000a10000067ab9 */ /* 0x000fe20000000800 */
[----:B------:R-:W-:Y:S01]  /*2a90*/  SHF.R.S32.HI R9, RZ, 0x1f, R8 ;  /* 0x0000001fff097819 */ /* 0x000fe20000011408 */
[----:B------:R-:W-:Y:S01]  /*2aa0*/  IMAD R0, R11, UR4, RZ ;  /* 0x000000040b007c24 */ /* 0x000fe2000f8e02ff */
[----:B------:R-:W-:-:S03]  /*2ab0*/  ISETP.GE.OR P0, PT, R6, UR6, P0 ;  /* 0x0000000606007c0c */ /* 0x000fc60008706670 */
[C---:B------:R-:W-:Y:S02]  /*2ac0*/  IMAD R3, R53.reuse, UR5, R0 ;  /* 0x0000000535037c24 */ /* 0x040fe4000f8e0200 */
[----:B------:R-:W-:Y:S01]  /*2ad0*/  IMAD.WIDE.U32 R4, R53, UR4, R8 ;  /* 0x0000000435047c25 */ /* 0x000fe2000f8e0008 */
[----:B------:R-:W-:-:S03]  /*2ae0*/  ULDC.64 UR4, c[0x0][0x5c8] ;  /* 0x0001720000047ab9 */ /* 0x000fc60000000a00 */
[----:B------:R-:W-:Y:S02]  /*2af0*/  IMAD R7, R21, UR4, RZ ;  /* 0x0000000415077c24 */ /* 0x000fe4000f8e02ff */
[----:B------:R-:W-:Y:S02]  /*2b00*/  IMAD.IADD R5, R5, 0x1, R3 ;  /* 0x0000000105057824 */ /* 0x000fe400078e0203 */
[C---:B------:R-:W-:Y:S02]  /*2b10*/  IMAD R7, R20.reuse, UR5, R7 ;  /* 0x0000000514077c24 */ /* 0x040fe4000f8e0207 */
[----:B------:R-:W-:-:S04]  /*2b20*/  IMAD.WIDE.U32 R54, R20, UR4, R4 ;  /* 0x0000000414367c25 */ /* 0x000fc8000f8e0004 */
[----:B------:R-:W-:Y:S01]  /*2b30*/  IMAD.MOV.U32 R0, RZ, RZ, -0x1 ;  /* 0xffffffffff007424 */ /* 0x000fe200078e00ff */
[----:B------:R-:W-:Y:S06]  /*2b40*/  @P0 BRA `(.L_x_32) ;  /* 0x0000001000940947 */ /* 0x000fec0003800000 */
[----:B-----5:R-:W-:Y:S01]  /*2b50*/  FSETP.NEU.AND P1, PT, R42, RZ, PT ;  /* 0x000000ff2a00720b */ /* 0x020fe20003f2d000 */
[----:B------:R-:W-:Y:S01]  /*2b60*/  IMAD.IADD R12, R43, 0x1, -R52 ;  /* 0x000000012b0c7824 */ /* 0x000fe200078e0a34 */
[----:B------:R-:W-:Y:S01]  /*2b70*/  BSSY B0, `(.L_x_32) ;  /* 0x0000122000007945 */ /* 0x000fe20003800000 */
[----:B------:R-:W-:Y:S02]  /*2b80*/  IMAD.IADD R3, R51, 0x1, -R6 ;  /* 0x0000000133037824 */ /* 0x000fe400078e0a06 */
[----:B------:R-:W-:Y:S01]  /*2b90*/  IMAD.IADD R67, R55, 0x1, R7 ;  /* 0x0000000137437824 */ /* 0x000fe200078e0207 */
[----:B------:R-:W-:-:S04]  /*2ba0*/  ISETP.GT.AND P0, PT, R12, RZ, PT ;  /* 0x000000ff0c00720c */ /* 0x000fc80003f04270 */
[----:B------:R-:W-:-:S03]  /*2bb0*/  ISETP.GT.AND P3, PT, R3, RZ, P0 ;  /* 0x000000ff0300720c */ /* 0x000fc60000764270 */
[----:B------:R-:W-:Y:S10]  /*2bc0*/  @!P1 BRA `(.L_x_33) ;  /* 0x0000000c00389947 */ /* 0x000ff40003800000 */
[----:B------:R-:W0:Y:S01]  /*2bd0*/  LDC.64 R60, c[0x0][0x5b8] ;  /* 0x00016e00ff3c7b82 */ /* 0x000e220000000a00 */
[----:B------:R-:W-:-:S07]  /*2be0*/  ULDC.64 UR4, c[0x0][0x5c0] ;  /* 0x0001700000047ab9 */ /* 0x000fce0000000a00 */
[----:B------:R-:W1:Y:S08]  /*2bf0*/  LDC.64 R62, c[0x0][0x5b0] ;  /* 0x00016c00ff3e7b82 */ /* 0x000e700000000a00 */
[----:B------:R-:W2:Y:S01]  /*2c00*/  LDC.64 R64, c[0x0][0x5a8] ;  /* 0x00016a00ff407b82 */ /* 0x000ea20000000a00 */
[-C--:B0-----:R-:W-:Y:S02]  /*2c10*/  IMAD R4, R11, R60.reuse, RZ ;  /* 0x0000003c0b047224 */ /* 0x081fe400078e02ff */
[----:B------:R-:W-:-:S04]  /*2c20*/  IMAD.WIDE.U32 R56, R53, R60, R8 ;  /* 0x0000003c35387225 */ /* 0x000fc800078e0008 */
[----:B------:R-:W-:Y:S02]  /*2c30*/  IMAD R59, R53, R61, R4 ;  /* 0x0000003d353b7224 */ /* 0x000fe400078e0204 */
[-C--:B-1----:R-:W-:Y:S02]  /*2c40*/  IMAD R4, R21, R62.reuse, RZ ;  /* 0x0000003e15047224 */ /* 0x082fe400078e02ff */
[----:B------:R-:W-:Y:S02]  /*2c50*/  IMAD.IADD R11, R57, 0x1, R59 ;  /* 0x00000001390b7824 */ /* 0x000fe400078e023b */
[----:B------:R-:W-:Y:S02]  /*2c60*/  IMAD.MOV.U32 R10, RZ, RZ, R56 ;  /* 0x000000ffff0a7224 */ /* 0x000fe400078e0038 */
[C---:B------:R-:W-:Y:S02]  /*2c70*/  IMAD R61, R20.reuse, R63, R4 ;  /* 0x0000003f143d7224 */ /* 0x040fe400078e0204 */
[----:B------:R-:W-:-:S04]  /*2c80*/  IMAD.WIDE.U32 R4, R20, R62, R10 ;  /* 0x0000003e14047225 */ /* 0x000fc800078e000a */
[----:B------:R-:W-:Y:S01]  /*2c90*/  IMAD.IADD R5, R5, 0x1, R61 ;  /* 0x0000000105057824 */ /* 0x000fe200078e023d */
[----:B--2---:R-:W-:-:S04]  /*2ca0*/  LEA R6, P1, R4, R64, 0x1 ;  /* 0x0000004004067211 */ /* 0x004fc800078208ff */
[----:B------:R-:W-:-:S05]  /*2cb0*/  LEA.HI.X R7, R4, R65, R5, 0x1, P1 ;  /* 0x0000004104077211 */ /* 0x000fca00008f0c05 */
[----:B------:R0:W2:Y:S01]  /*2cc0*/  @P3 LDG.E.LTC128B.U16 R13, desc[UR40][R6.64] ;  /* 0x00000028060d3981 */ /* 0x0000a2000c1e1520 */
[----:B------:R-:W-:Y:S01]  /*2cd0*/  LEA R4, P1, R54, UR4, 0x1 ;  /* 0x0000000436047c11 */ /* 0x000fe2000f8208ff */
[----:B------:R-:W-:Y:S01]  /*2ce0*/  IMAD.WIDE.U32 R14, R20, R62, R8 ;  /* 0x0000003e140e7225 */ /* 0x000fe200078e0008 */
[----:B------:R-:W-:Y:S03]  /*2cf0*/  BSSY B1, `(.L_x_34) ;  /* 0x0000012000017945 */ /* 0x000fe60003800000 */
[----:B------:R-:W-:Y:S02]  /*2d00*/  IMAD.IADD R15, R61, 0x1, R15 ;  /* 0x000000013d0f7824 */ /* 0x000fe400078e020f */
[----:B------:R-:W-:-:S04]  /*2d10*/  IMAD.WIDE.U32 R14, R53, R60, R14 ;  /* 0x0000003c350e7225 */ /* 0x000fc800078e000e */
[----:B0-----:R-:W-:Y:S01]  /*2d20*/  IMAD.IADD R7, R59, 0x1, R15 ;  /* 0x000000013b077824 */ /* 0x001fe200078e020f */
[----:B------:R-:W-:Y:S02]  /*2d30*/  LEA R6, P4, R14, R64, 0x1 ;  /* 0x000000400e067211 */ /* 0x000fe400078808ff */
[----:B------:R-:W-:Y:S02]  /*2d40*/  SHF.L.U64.HI R15, R62, 0x3, R63 ;  /* 0x000000033e0f7819 */ /* 0x000fe4000001023f */
[----:B------:R-:W-:Y:S01]  /*2d50*/  LEA.HI.X R7, R14, R65, R7, 0x1, P4 ;  /* 0x000000410e077211 */ /* 0x000fe200020f0c07 */
[----:B------:R-:W-:Y:S02]  /*2d60*/  IMAD.SHL.U32 R14, R62, 0x8, RZ ;  /* 0x000000083e0e7824 */ /* 0x000fe400078e00ff */
[----:B--2---:R-:W-:-:S04]  /*2d70*/  IMAD.U32 R5, R13, 0x10000, RZ ;  /* 0x000100000d057824 */ /* 0x004fc800078e00ff */
[----:B------:R-:W-:-:S04]  /*2d80*/  FMUL R5, R5, R42 ;  /* 0x0000002a05057220 */ /* 0x000fc80000400000 */
[----:B------:R-:W-:Y:S01]  /*2d90*/  FFMA R24, R24, R23, R5 ;  /* 0x0000001718187223 */ /* 0x000fe20000000005 */
[----:B------:R-:W-:Y:S02]  /*2da0*/  LEA.HI.X R5, R54, UR5, R67, 0x1, P1 ;  /* 0x0000000536057c11 */ /* 0x000fe400088f0c43 */
[----:B------:R-:W-:Y:S02]  /*2db0*/  ISETP.GT.AND P1, PT, R12, 0x1, PT ;  /* 0x000000010c00780c */ /* 0x000fe40003f24270 */
[----:B------:R-:W-:Y:S02]  /*2dc0*/  F2FP.BF16.F32.PACK_AB R24, RZ, R24 ;  /* 0x00000018ff18723e */ /* 0x000fe400000010ff */
[----:B------:R-:W-:-:S03]  /*2dd0*/  ISETP.GT.AND P2, PT, R3, RZ, P1 ;  /* 0x000000ff0300720c */ /* 0x000fc60000f44270 */
[----:B------:R0:W-:Y:S10]  /*2de0*/  @P3 STG.E.U16 desc[UR40][R4.64], R24 ;  /* 0x0000001804003986 */ /* 0x0001f4000c101528 */
[----:B------:R-:W-:Y:S05]  /*2df0*/  @!P2 BRA `(.L_x_35) ;  /* 0x000000000004a947 */ /* 0x000fea0003800000 */
[----:B------:R1:W5:Y:S02]  /*2e00*/  LDG.E.LTC128B.U16 R13, desc[UR40][R6.64+0x2] ;  /* 0x00000228060d7981 */ /* 0x000364000c1e1520 */
.L_x_35:
[----:B------:R-:W-:Y:S05]  /*2e10*/  BSYNC B1 ;  /* 0x0000000000017941 */ /* 0x000fea0003800000 */
.L_x_34:
[----:B-----5:R-:W-:Y:S01]  /*2e20*/  IMAD.U32 R55, R13, 0x10000, RZ ;  /* 0x000100000d377824 */ /* 0x020fe200078e00ff */
[----:B------:R-:W-:Y:S01]  /*2e30*/  ISETP.GT.AND P0, PT, R3, 0x8, P0 ;  /* 0x000000080300780c */ /* 0x000fe20000704270 */
[----:B------:R-:W-:-:S04]  /*2e40*/  IMAD.WIDE.U32 R20, R20, R62, R14 ;  /* 0x0000003e14147225 */ /* 0x000fc800078e000e */
[----:B------:R-:W-:Y:S01]  /*2e50*/  FMUL R10, R55, R42 ;  /* 0x0000002a370a7220 */ /* 0x000fe20000400000 */
[----:B------:R-:W-:Y:S01]  /*2e60*/  IMAD.IADD R61, R61, 0x1, R21 ;  /* 0x000000013d3d7824 */ /* 0x000fe200078e0215 */
[----:B------:R-:W-:Y:S02]  /*2e70*/  IADD3 R56, P3, R56, R20, RZ ;  /* 0x0000001438387210 */ /* 0x000fe40007f7e0ff */
[----:B------:R-:W-:-:S03]  /*2e80*/  FFMA R10, R25, R23, R10 ;  /* 0x00000017190a7223 */ /* 0x000fc6000000000a */
[----:B------:R-:W-:Y:S02]  /*2e90*/  IMAD.X R11, R61, 0x1, R11, P3 ;  /* 0x000000013d0b7824 */ /* 0x000fe400018e060b */
[----:B------:R-:W-:Y:S02]  /*2ea0*/  F2FP.BF16.F32.PACK_AB R10, RZ, R10 ;  /* 0x0000000aff0a723e */ /* 0x000fe400000010ff */
[----:B------:R-:W-:Y:S02]  /*2eb0*/  LEA R14, P3, R56, R64, 0x1 ;  /* 0x00000040380e7211 */ /* 0x000fe400078608ff */
[----:B------:R-:W-:Y:S02]  /*2ec0*/  PRMT R21, R10, 0x7610, R21 ;  /* 0x000076100a157816 */ /* 0x000fe40000000015 */
[----:B------:R-:W-:-:S03]  /*2ed0*/  LEA.HI.X R15, R56, R65, R11, 0x1, P3 ;  /* 0x00000041380f7211 */ /* 0x000fc600018f0c0b */
[----:B------:R2:W-:Y:S04]  /*2ee0*/  @P2 STG.E.U16 desc[UR40][R4.64+0x2], R21 ;  /* 0x0000021504002986 */ /* 0x0005e8000c101528 */
[----:B------:R-:W3:Y:S01]  /*2ef0*/  @P0 LDG.E.LTC128B.U16 R13, desc[UR40][R14.64] ;  /* 0x000000280e0d0981 */ /* 0x000ee2000c1e1520 */
[----:B------:R-:W-:Y:S01]  /*2f00*/  IADD3 R20, P2, R8, R20, RZ ;  /* 0x0000001408147210 */ /* 0x000fe20007f5e0ff */
[----:B------:R-:W-:Y:S01]  /*2f10*/  BSSY B1, `(.L_x_36) ;  /* 0x0000011000017945 */ /* 0x000fe20003800000 */
[C---:B------:R-:W-:Y:S02]  /*2f20*/  SHF.L.U64.HI R25, R44.reuse, 0x1, R45 ;  /* 0x000000012c197819 */ /* 0x040fe4000001022d */
[----:B------:R-:W-:Y:S01]  /*2f30*/  ISETP.GT.AND P1, PT, R3, 0x8, P1 ;  /* 0x000000080300780c */ /* 0x000fe20000f24270 */
[----:B--2---:R-:W-:Y:S01]  /*2f40*/  IMAD.X R21, R9, 0x1, R61, P2 ;  /* 0x0000000109157824 */ /* 0x004fe200010e063d */
[----:B------:R-:W-:Y:S01]  /*2f50*/  LEA R10, P2, R44, R4, 0x1 ;  /* 0x000000042c0a7211 */ /* 0x000fe200078408ff */
[----:B------:R-:W-:-:S04]  /*2f60*/  IMAD.WIDE.U32 R20, R53, R60, R20 ;  /* 0x0000003c35147225 */ /* 0x000fc800078e0014 */
[----:B------:R-:W-:Y:S01]  /*2f70*/  IMAD.IADD R9, R59, 0x1, R21 ;  /* 0x000000013b097824 */ /* 0x000fe200078e0215 */
[----:B------:R-:W-:-:S04]  /*2f80*/  LEA R8, P3, R20, R64, 0x1 ;  /* 0x0000004014087211 */ /* 0x000fc800078608ff */
[----:B------:R-:W-:Y:S01]  /*2f90*/  LEA.HI.X R9, R20, R65, R9, 0x1, P3 ;  /* 0x0000004114097211 */ /* 0x000fe200018f0c09 */
[----:B---3--:R-:W-:-:S04]  /*2fa0*/  IMAD.U32 R11, R13, 0x10000, RZ ;  /* 0x000100000d0b7824 */ /* 0x008fc800078e00ff */
[----:B------:R-:W-:-:S04]  /*2fb0*/  FMUL R11, R11, R42 ;  /* 0x0000002a0b0b7220 */ /* 0x000fc80000400000 */
[----:B------:R-:W-:-:S05]  /*2fc0*/  FFMA R11, R26, R23, R11 ;  /* 0x000000171a0b7223 */ /* 0x000fca000000000b */
[----:B------:R-:W-:Y:S01]  /*2fd0*/  F2FP.BF16.F32.PACK_AB R14, RZ, R11 ;  /* 0x0000000bff0e723e */ /* 0x000fe200000010ff */
[----:B------:R-:W-:-:S05]  /*2fe0*/  IMAD.X R11, R25, 0x1, R5, P2 ;  /* 0x00000001190b7824 */ /* 0x000fca00010e0605 */
[----:B------:R2:W-:Y:S01]  /*2ff0*/  @P0 STG.E.U16 desc[UR40][R10.64], R14 ;  /* 0x0000000e0a000986 */ /* 0x0005e2000c101528 */
[----:B------:R-:W-:Y:S05]  /*3000*/  @!P1 BRA `(.L_x_37) ;  /* 0x0000000000049947 */ /* 0x000fea0003800000 */
[----:B------:R3:W5:Y:S02]  /*3010*/  LDG.E.LTC128B.U16 R13, desc[UR40][R8.64+0x2] ;  /* 0x00000228080d7981 */ /* 0x000764000c1e1520 */
.L_x_37:
[----:B------:R-:W-:Y:S05]  /*3020*/  BSYNC B1 ;  /* 0x0000000000017941 */ /* 0x000fea0003800000 */
.L_x_36:
[----:B-----5:R-:W-:Y:S01]  /*3030*/  IMAD.U32 R15, R13, 0x10000, RZ ;  /* 0x000100000d0f7824 */ /* 0x020fe200078e00ff */
[----:B------:R-:W-:Y:S01]  /*3040*/  ISETP.GT.AND P0, PT, R12, 0x8, PT ;  /* 0x000000080c00780c */ /* 0x000fe20003f04270 */
[----:B------:R-:W-:Y:S02]  /*3050*/  BSSY B1, `(.L_x_38) ;  /* 0x0000008000017945 */ /* 0x000fe40003800000 */
[----:B--2---:R-:W-:Y:S01]  /*3060*/  FMUL R14, R15, R42 ;  /* 0x0000002a0f0e7220 */ /* 0x004fe20000400000 */
[----:B------:R-:W-:-:S03]  /*3070*/  ISETP.GT.AND P2, PT, R3, RZ, P0 ;  /* 0x000000ff0300720c */ /* 0x000fc60000744270 */
[----:B------:R-:W-:-:S05]  /*3080*/  FFMA R14, R27, R23, R14 ;  /* 0x000000171b0e7223 */ /* 0x000fca000000000e */
[----:B------:R-:W-:-:S05]  /*3090*/  F2FP.BF16.F32.PACK_AB R14, RZ, R14 ;  /* 0x0000000eff0e723e */ /* 0x000fca00000010ff */
[----:B------:R2:W-:Y:S01]  /*30a0*/  @P1 STG.E.U16 desc[UR40][R10.64+0x2], R14 ;  /* 0x0000020e0a001986 */ /* 0x0005e2000c101528 */
[----:B------:R-:W-:Y:S05]  /*30b0*/  @!P2 BRA `(.L_x_39) ;  /* 0x000000000004a947 */ /* 0x000fea0003800000 */
[----:B------:R4:W5:Y:S02]  /*30c0*/  LDG.E.LTC128B.U16 R13, desc[UR40][R6.64+0x10] ;  /* 0x00001028060d7981 */ /* 0x000964000c1e1520 */
.L_x_39:
[----:B------:R-:W-:Y:S05]  /*30d0*/  BSYNC B1 ;  /* 0x0000000000017941 */ /* 0x000fea0003800000 */
.L_x_38:
[----:B-----5:R-:W-:Y:S01]  /*30e0*/  IMAD.U32 R15, R13, 0x10000, RZ ;  /* 0x000100000d0f7824 */ /* 0x020fe200078e00ff */
[----:B------:R-:W-:Y:S01]  /*30f0*/  ISETP.GT.AND P1, PT, R12, 0x9, PT ;  /* 0x000000090c00780c */ /* 0x000fe20003f24270 */
[----:B------:R-:W-:Y:S02]  /*3100*/  BSSY B1, `(.L_x_40) ;  /* 0x0000008000017945 */ /* 0x000fe40003800000 */
[----:B------:R-:W-:Y:S01]  /*3110*/  FMUL R15, R15, R42 ;  /* 0x0000002a0f0f7220 */ /* 0x000fe20000400000 */
[----:B------:R-:W-:-:S03]  /*3120*/  ISETP.GT.AND P3, PT, R3, RZ, P1 ;  /* 0x000000ff0300720c */ /* 0x000fc60000f64270 */
[----:B------:R-:W-:-:S05]  /*3130*/  FFMA R15, R28, R23, R15 ;  /* 0x000000171c0f7223 */ /* 0x000fca000000000f */
[----:B------:R-:W-:-:S05]  /*3140*/  F2FP.BF16.F32.PACK_AB R15, RZ, R15 ;  /* 0x0000000fff0f723e */ /* 0x000fca00000010ff */
[----:B------:R0:W-:Y:S01]  /*3150*/  @P2 STG.E.U16 desc[UR40][R4.64+0x10], R15 ;  /* 0x0000100f04002986 */ /* 0x0001e2000c101528 */
[----:B------:R-:W-:Y:S05]  /*3160*/  @!P3 BRA `(.L_x_41) ;  /* 0x000000000004b947 */ /* 0x000fea0003800000 */
[----:B------:R0:W5:Y:S02]  /*3170*/  LDG.E.LTC128B.U16 R13, desc[UR40][R6.64+0x12] ;  /* 0x00001228060d7981 */ /* 0x000164000c1e1520 */
.L_x_41:
[----:B------:R-:W-:Y:S05]  /*3180*/  BSYNC B1 ;  /* 0x0000000000017941 */ /* 0x000fea0003800000 */
.L_x_40:
[----:B0----5:R-:W-:Y:S01]  /*3190*/  IMAD.U32 R15, R13, 0x10000, RZ ;  /* 0x000100000d0f7824 */ /* 0x021fe200078e00ff */
[----:B------:R-:W-:Y:S01]  /*31a0*/  ISETP.GT.AND P0, PT, R3, 0x8, P0 ;  /* 0x000000080300780c */ /* 0x000fe20000704270 */
[----:B------:R-:W-:Y:S02]  /*31b0*/  BSSY B1, `(.L_x_42) ;  /* 0x0000007000017945 */ /* 0x000fe40003800000 */
[----:B--2---:R-:W-:-:S04]  /*31c0*/  FMUL R14, R15, R42 ;  /* 0x0000002a0f0e7220 */ /* 0x004fc80000400000 */
[----:B------:R-:W-:-:S05]  /*31d0*/  FFMA R14, R29, R23, R14 ;  /* 0x000000171d0e7223 */ /* 0x000fca000000000e */
[----:B------:R-:W-:-:S05]  /*31e0*/  F2FP.BF16.F32.PACK_AB R14, RZ, R14 ;  /* 0x0000000eff0e723e */ /* 0x000fca00000010ff */
[----:B------:R0:W-:Y:S01]  /*31f0*/  @P3 STG.E.U16 desc[UR40][R4.64+0x12], R14 ;  /* 0x0000120e04003986 */ /* 0x0001e2000c101528 */
[----:B------:R-:W-:Y:S05]  /*3200*/  @!P0 BRA `(.L_x_43) ;  /* 0x0000000000048947 */ /* 0x000fea0003800000 */
[----:B------:R2:W5:Y:S02]  /*3210*/  LDG.E.LTC128B.U16 R13, desc[UR40][R8.64+0x10] ;  /* 0x00001028080d7981 */ /* 0x000564000c1e1520 */
.L_x_43:
[----:B------:R-:W-:Y:S05]  /*3220*/  BSYNC B1 ;  /* 0x0000000000017941 */ /* 0x000fea0003800000 */
.L_x_42:
[----:B-----5:R-:W-:Y:S01]  /*3230*/  IMAD.U32 R15, R13, 0x10000, RZ ;  /* 0x000100000d0f7824 */ /* 0x020fe200078e00ff */
[----:B------:R-:W-:Y:S01]  /*3240*/  ISETP.GT.AND P1, PT, R3, 0x8, P1 ;  /* 0x000000080300780c */ /* 0x000fe20000f24270 */
[----:B------:R-:W-:Y:S02]  /*3250*/  BSSY B1, `(.L_x_44) ;  /* 0x0000007000017945 */ /* 0x000fe40003800000 */
[----:B------:R-:W-:-:S04]  /*3260*/  FMUL R15, R15, R42 ;  /* 0x0000002a0f0f7220 */ /* 0x000fc80000400000 */
[----:B------:R-:W-:-:S05]  /*3270*/  FFMA R15, R30, R23, R15 ;  /* 0x000000171e0f7223 */ /* 0x000fca000000000f */
[----:B------:R-:W-:-:S05]  /*3280*/  F2FP.BF16.F32.PACK_AB R15, RZ, R15 ;  /* 0x0000000fff0f723e */ /* 0x000fca00000010ff */
[----:B------:R0:W-:Y:S01]  /*3290*/  @P0 STG.E.U16 desc[UR40][R10.64+0x10], R15 ;  /* 0x0000100f0a000986 */ /* 0x0001e2000c101528 */
[----:B------:R-:W-:Y:S05]  /*32a0*/  @!P1 BRA `(.L_x_45) ;  /* 0x0000000000049947 */ /* 0x000fea0003800000 */
[----:B------:R0:W5:Y:S02]  /*32b0*/  LDG.E.LTC128B.U16 R13, desc[UR40][R8.64+0x12] ;  /* 0x00001228080d7981 */ /* 0x000164000c1e1520 */
.L_x_45:
[----:B------:R-:W-:Y:S05]  /*32c0*/  BSYNC B1 ;  /* 0x0000000000017941 */ /* 0x000fea0003800000 */
.L_x_44:
[----:B0----5:R-:W-:Y:S01]  /*32d0*/  IMAD.U32 R15, R13, 0x10000, RZ ;  /* 0x000100000d0f7824 */ /* 0x021fe200078e00ff */
        /* <DEDUP_REMOVED lines=9> */
.L_x_47:
[----:B------:R-:W-:Y:S05]  /*3370*/  BSYNC B1 ;  /* 0x0000000000017941 */ /* 0x000fea0003800000 */
.L_x_46:
        /* <DEDUP_REMOVED lines=10> */
.L_x_49:
[----:B------:R-:W-:Y:S05]  /*3420*/  BSYNC B1 ;  /* 0x0000000000017941 */ /* 0x000fea0003800000 */
.L_x_48:
[----:B0----5:R-:W-:Y:S01]  /*3430*/  IMAD.U32 R15, R13, 0x10000, RZ ;  /* 0x000100000d0f7824 */ /* 0x021fe200078e00ff */
        /* <DEDUP_REMOVED lines=8> */
.L_x_51:
[----:B------:R-:W-:Y:S05]  /*34c0*/  BSYNC B1 ;  /* 0x0000000000017941 */ /* 0x000fea0003800000 */
.L_x_50:
        /* <DEDUP_REMOVED lines=9> */
.L_x_53:
[----:B------:R-:W-:Y:S05]  /*3560*/  BSYNC B1 ;  /* 0x0000000000017941 */ /* 0x000fea0003800000 */
.L_x_52:
        /* <DEDUP_REMOVED lines=10> */
.L_x_55:
[----:B------:R-:W-:Y:S05]  /*3610*/  BSYNC B1 ;  /* 0x0000000000017941 */ /* 0x000fea0003800000 */
.L_x_54:
        /* <DEDUP_REMOVED lines=10> */
.L_x_57:
[----:B------:R-:W-:Y:S05]  /*36c0*/  BSYNC B1 ;  /* 0x0000000000017941 */ /* 0x000fea0003800000 */
.L_x_56:
[----:B01--45:R-:W-:Y:S01]  /*36d0*/  IMAD.U32 R7, R13, 0x10000, RZ ;  /* 0x000100000d077824 */ /* 0x033fe200078e00ff */
        /* <DEDUP_REMOVED lines=8> */
.L_x_59:
[----:B------:R-:W-:Y:S05]  /*3760*/  BSYNC B1 ;  /* 0x0000000000017941 */ /* 0x000fea0003800000 */
.L_x_58:
[----:B0----5:R-:W-:Y:S01]  /*3770*/  IMAD.U32 R5, R13, 0x10000, RZ ;  /* 0x000100000d057824 */ /* 0x021fe200078e00ff */
[----:B------:R-:W-:Y:S01]  /*3780*/  ISETP.GT.AND P1, PT, R3, 0x8, P1 ;  /* 0x000000080300780c */ /* 0x000fe20000f24270 */
[----:B------:R-:W-:Y:S01]  /*3790*/  @P0 IMAD.MOV.U32 R4, RZ, RZ, R10 ;  /* 0x000000ffff040224 */ /* 0x000fe200078e000a */
[----:B------:R-:W-:Y:S01]  /*37a0*/  BSSY B1, `(.L_x_60) ;  /* 0x0000009000017945 */ /* 0x000fe20003800000 */
[----:B------:R-:W-:-:S04]  /*37b0*/  FMUL R5, R5, R42 ;  /* 0x0000002a05057220 */ /* 0x000fc80000400000 */
[----:B------:R-:W-:-:S05]  /*37c0*/  FFMA R5, R38, R23, R5 ;  /* 0x0000001726057223 */ /* 0x000fca0000000005 */
[----:B------:R-:W-:-:S04]  /*37d0*/  F2FP.BF16.F32.PACK_AB R5, RZ, R5 ;  /* 0x00000005ff05723e */ /* 0x000fc800000010ff */
[----:B------:R-:W-:Y:S01]  /*37e0*/  PRMT R6, R5, 0x7610, R6 ;  /* 0x0000761005067816 */ /* 0x000fe20000000006 */
[----:B------:R-:W-:-:S05]  /*37f0*/  @P0 IMAD.MOV.U32 R5, RZ, RZ, R11 ;  /* 0x000000ffff050224 */ /* 0x000fca00078e000b */
[----:B------:R0:W-:Y:S01]  /*3800*/  @P0 STG.E.U16 desc[UR40][R4.64+0x30], R6 ;  /* 0x0000300604000986 */ /* 0x0001e2000c101528 */
[----:B------:R-:W-:Y:S05]  /*3810*/  @!P1 BRA `(.L_x_61) ;  /* 0x0000000000049947 */ /* 0x000fea0003800000 */
[----:B------:R4:W5:Y:S02]  /*3820*/  LDG.E.LTC128B.U16 R13, desc[UR40][R8.64+0x32] ;  /* 0x00003228080d7981 */ /* 0x000964000c1e1520 */
.L_x_61:
[----:B------:R-:W-:Y:S05]  /*3830*/  BSYNC B1 ;  /* 0x0000000000017941 */ /* 0x000fea0003800000 */
.L_x_60:
[----:B------:R-:W-:Y:S05]  /*3840*/  @!P1 BRA `(.L_x_62) ;  /* 0x0000000400509947 */ /* 0x000fea0003800000 */
[----:B-----5:R-:W-:-:S04]  /*3850*/  IMAD.U32 R13, R13, 0x10000, RZ ;  /* 0x000100000d0d7824 */ /* 0x020fc800078e00ff */
[----:B0-----:R-:W-:-:S04]  /*3860*/  FMUL R4, R13, R42 ;  /* 0x0000002a0d047220 */ /* 0x001fc80000400000 */
[----:B------:R-:W-:-:S05]  /*3870*/  FFMA R4, R39, R23, R4 ;  /* 0x0000001727047223 */ /* 0x000fca0000000004 */
[----:B------:R-:W-:-:S05]  /*3880*/  F2FP.BF16.F32.PACK_AB R4, RZ, R4 ;  /* 0x00000004ff04723e */ /* 0x000fca00000010ff */
[----:B------:R0:W-:Y:S01]  /*3890*/  STG.E.U16 desc[UR40][R10.64+0x32], R4 ;  /* 0x000032040a007986 */ /* 0x0001e2000c101528 */
[----:B------:R-:W-:Y:S05]  /*38a0*/  BRA `(.L_x_62) ;  /* 0x0000000400387947 */ /* 0x000fea0003800000 */
.L_x_33:
[----:B------:R-:W-:Y:S01]  /*38b0*/  ISETP.GT.AND P2, PT, R12, 0x1, PT ;  /* 0x000000010c00780c */ /* 0x000fe20003f44270 */
[----:B------:R-:W-:Y:S01]  /*38c0*/  ULDC.64 UR4, c[0x0][0x5c0] ;  /* 0x0001700000047ab9 */ /* 0x000fe20000000a00 */
[-C--:B------:R-:W-:Y:S01]  /*38d0*/  FMUL R24, R24, R23.reuse ;  /* 0x0000001718187220 */ /* 0x080fe20000400000 */
[----:B------:R-:W-:Y:S01]  /*38e0*/  LEA R4, P4, R54, UR4, 0x1 ;  /* 0x0000000436047c11 */ /* 0x000fe2000f8808ff */
[-C--:B------:R-:W-:Y:S01]  /*38f0*/  FMUL R25, R25, R23.reuse ;  /* 0x0000001719197220 */ /* 0x080fe20000400000 */
[----:B------:R-:W-:Y:S01]  /*3900*/  ISETP.GT.AND P1, PT, R3, RZ, P2 ;  /* 0x000000ff0300720c */ /* 0x000fe20001724270 */
[-C--:B------:R-:W-:Y:S01]  /*3910*/  FMUL R26, R26, R23.reuse ;  /* 0x000000171a1a7220 */ /* 0x080fe20000400000 */
[----:B------:R-:W-:Y:S01]  /*3920*/  F2FP.BF16.F32.PACK_AB R24, RZ, R24 ;  /* 0x00000018ff18723e */ /* 0x000fe200000010ff */
[-C--:B------:R-:W-:Y:S01]  /*3930*/  FMUL R27, R27, R23.reuse ;  /* 0x000000171b1b7220 */ /* 0x080fe20000400000 */
[----:B------:R-:W-:Y:S01]  /*3940*/  LEA.HI.X R5, R54, UR5, R67, 0x1, P4 ;  /* 0x0000000536057c11 */ /* 0x000fe2000a0f0c43 */
[-C--:B------:R-:W-:Y:S01]  /*3950*/  FMUL R28, R28, R23.reuse ;  /* 0x000000171c1c7220 */ /* 0x080fe20000400000 */
[----:B------:R-:W-:Y:S01]  /*3960*/  ISETP.GT.AND P4, PT, R12, 0x8, PT ;  /* 0x000000080c00780c */ /* 0x000fe20003f84270 */
[-C--:B------:R-:W-:Y:S01]  /*3970*/  FMUL R29, R29, R23.reuse ;  /* 0x000000171d1d7220 */ /* 0x080fe20000400000 */
[C---:B------:R-:W-:Y:S01]  /*3980*/  ISETP.GT.AND P0, PT, R3.reuse, 0x8, P0 ;  /* 0x000000080300780c */ /* 0x040fe20000704270 */
[----:B------:R-:W-:Y:S01]  /*3990*/  @P3 STG.E.U16 desc[UR40][R4.64], R24 ;  /* 0x0000001804003986 */ /* 0x000fe2000c101528 */
[----:B------:R-:W-:Y:S01]  /*39a0*/  ISETP.GT.AND P2, PT, R3, 0x8, P2 ;  /* 0x000000080300780c */ /* 0x000fe20001744270 */
[----:B------:R-:W-:Y:S01]  /*39b0*/  FMUL R30, R30, R23 ;  /* 0x000000171e1e7220 */ /* 0x000fe20000400000 */
[----:B------:R-:W-:Y:S01]  /*39c0*/  F2FP.BF16.F32.PACK_AB R25, RZ, R25 ;  /* 0x00000019ff19723e */ /* 0x000fe200000010ff */
[-C--:B------:R-:W-:Y:S01]  /*39d0*/  FMUL R31, R31, R23.reuse ;  /* 0x000000171f1f7220 */ /* 0x080fe20000400000 */
[----:B------:R-:W-:Y:S01]  /*39e0*/  ISETP.GT.AND P5, PT, R3, RZ, P4 ;  /* 0x000000ff0300720c */ /* 0x000fe200027a4270 */
[-C--:B------:R-:W-:Y:S01]  /*39f0*/  FMUL R32, R32, R23.reuse ;  /* 0x0000001720207220 */ /* 0x080fe20000400000 */
[C---:B------:R-:W-:Y:S01]  /*3a00*/  SHF.L.U64.HI R7, R44.reuse, 0x1, R45 ;  /* 0x000000012c077819 */ /* 0x040fe2000001022d */
[----:B------:R-:W-:Y:S01]  /*3a10*/  @P1 STG.E.U16 desc[UR40][R4.64+0x2], R25 ;  /* 0x0000021904001986 */ /* 0x000fe2000c101528 */
[----:B------:R-:W-:Y:S01]  /*3a20*/  LEA R6, P3, R44, R4, 0x1 ;  /* 0x000000042c067211 */ /* 0x000fe200078608ff */
[-C--:B------:R-:W-:Y:S01]  /*3a30*/  FMUL R33, R33, R23.reuse ;  /* 0x0000001721217220 */ /* 0x080fe20000400000 */
[----:B------:R-:W-:Y:S01]  /*3a40*/  F2FP.BF16.F32.PACK_AB R26, RZ, R26 ;  /* 0x0000001aff1a723e */ /* 0x000fe200000010ff */
[----:B------:R-:W-:Y:S01]  /*3a50*/  FMUL R34, R34, R23 ;  /* 0x0000001722227220 */ /* 0x000fe20000400000 */
[----:B------:R-:W-:Y:S01]  /*3a60*/  ISETP.GT.AND P1, PT, R12, 0x9, PT ;  /* 0x000000090c00780c */ /* 0x000fe20003f24270 */
[----:B------:R-:W-:Y:S01]  /*3a70*/  IMAD.X R7, R7, 0x1, R5, P3 ;  /* 0x0000000107077824 */ /* 0x000fe200018e0605 */
[----:B------:R-:W-:Y:S01]  /*3a80*/  F2FP.BF16.F32.PACK_AB R27, RZ, R27 ;  /* 0x0000001bff1b723e */ /* 0x000fe200000010ff */
[-C--:B------:R-:W-:Y:S01]  /*3a90*/  FMUL R35, R35, R23.reuse ;  /* 0x0000001723237220 */ /* 0x080fe20000400000 */
[----:B------:R-:W-:Y:S01]  /*3aa0*/  F2FP.BF16.F32.PACK_AB R28, RZ, R28 ;  /* 0x0000001cff1c723e */ /* 0x000fe200000010ff */
[-C--:B------:R-:W-:Y:S01]  /*3ab0*/  FMUL R36, R36, R23.reuse ;  /* 0x0000001724247220 */ /* 0x080fe20000400000 */
[C---:B------:R-:W-:Y:S01]  /*3ac0*/  ISETP.GT.AND P3, PT, R3.reuse, RZ, P1 ;  /* 0x000000ff0300720c */ /* 0x040fe20000f64270 */
[----:B------:R-:W-:Y:S01]  /*3ad0*/  @P0 STG.E.U16 desc[UR40][R6.64], R26 ;  /* 0x0000001a06000986 */ /* 0x000fe2000c101528 */
[----:B------:R-:W-:Y:S01]  /*3ae0*/  ISETP.GT.AND P4, PT, R3, 0x8, P4 ;  /* 0x000000080300780c */ /* 0x000fe20002784270 */
[----:B------:R-:W-:Y:S01]  /*3af0*/  FMUL R37, R37, R23 ;  /* 0x0000001725257220 */ /* 0x000fe20000400000 */
[----:B------:R-:W-:Y:S01]  /*3b00*/  F2FP.BF16.F32.PACK_AB R29, RZ, R29 ;  /* 0x0000001dff1d723e */ /* 0x000fe200000010ff */
[----:B------:R-:W-:Y:S01]  /*3b10*/  @P2 STG.E.U16 desc[UR40][R6.64+0x2], R27 ;  /* 0x0000021b06002986 */ /* 0x000fe2000c101528 */
[----:B------:R-:W-:Y:S01]  /*3b20*/  F2FP.BF16.F32.PACK_AB R30, RZ, R30 ;  /* 0x0000001eff1e723e */ /* 0x000fe200000010ff */
[----:B------:R-:W-:Y:S01]  /*3b30*/  FMUL R38, R38, R23 ;  /* 0x0000001726267220 */ /* 0x000fe20000400000 */
[----:B------:R-:W-:Y:S01]  /*3b40*/  F2FP.BF16.F32.PACK_AB R31, RZ, R31 ;  /* 0x0000001fff1f723e */ /* 0x000fe200000010ff */
[----:B------:R-:W-:Y:S01]  /*3b50*/  @P5 STG.E.U16 desc[UR40][R4.64+0x10], R28 ;  /* 0x0000101c04005986 */ /* 0x000fe2000c101528 */
[----:B------:R-:W-:Y:S01]  /*3b60*/  ISETP.GT.AND P5, PT, R3, 0x8, P1 ;  /* 0x000000080300780c */ /* 0x000fe20000fa4270 */
[----:B------:R-:W-:Y:S01]  /*3b70*/  FMUL R39, R39, R23 ;  /* 0x0000001727277220 */ /* 0x000fe20000400000 */
[C---:B------:R-:W-:Y:S01]  /*3b80*/  ISETP.GT.AND P2, PT, R12.reuse, 0x11, PT ;  /* 0x000000110c00780c */ /* 0x040fe20003f44270 */
[----:B------:R-:W-:Y:S01]  /*3b90*/  @P3 STG.E.U16 desc[UR40][R4.64+0x12], R29 ;  /* 0x0000121d04003986 */ /* 0x000fe2000c101528 */
[----:B------:R-:W-:-:S02]  /*3ba0*/  ISETP.GT.AND P3, PT, R12, 0x10, PT ;  /* 0x000000100c00780c */ /* 0x000fc40003f64270 */
[----:B------:R-:W-:Y:S01]  /*3bb0*/  F2FP.BF16.F32.PACK_AB R32, RZ, R32 ;  /* 0x00000020ff20723e */ /* 0x000fe200000010ff */
[----:B------:R-:W-:Y:S01]  /*3bc0*/  @P4 STG.E.U16 desc[UR40][R6.64+0x10], R30 ;  /* 0x0000101e06004986 */ /* 0x000fe2000c101528 */
[C---:B------:R-:W-:Y:S02]  /*3bd0*/  ISETP.GT.AND P4, PT, R3.reuse, RZ, P2 ;  /* 0x000000ff0300720c */ /* 0x040fe40001784270 */
[----:B------:R-:W-:Y:S02]  /*3be0*/  F2FP.BF16.F32.PACK_AB R33, RZ, R33 ;  /* 0x00000021ff21723e */ /* 0x000fe400000010ff */
[C---:B------:R-:W-:Y:S01]  /*3bf0*/  ISETP.GT.AND P1, PT, R12.reuse, 0x18, PT ;  /* 0x000000180c00780c */ /* 0x040fe20003f24270 */
[----:B------:R-:W-:Y:S01]  /*3c00*/  @P5 STG.E.U16 desc[UR40][R6.64+0x12], R31 ;  /* 0x0000121f06005986 */ /* 0x000fe2000c101528 */
[----:B------:R-:W-:Y:S02]  /*3c10*/  ISETP.GT.AND P5, PT, R3, RZ, P3 ;  /* 0x000000ff0300720c */ /* 0x000fe40001fa4270 */
[----:B------:R-:W-:-:S02]  /*3c20*/  ISETP.GT.AND P0, PT, R12, 0x19, PT ;  /* 0x000000190c00780c */ /* 0x000fc40003f04270 */
[C---:B------:R-:W-:Y:S02]  /*3c30*/  ISETP.GT.AND P3, PT, R3.reuse, 0x8, P3 ;  /* 0x000000080300780c */ /* 0x040fe40001f64270 */
[C---:B------:R-:W-:Y:S02]  /*3c40*/  ISETP.GT.AND P2, PT, R3.reuse, 0x8, P2 ;  /* 0x000000080300780c */ /* 0x040fe40001744270 */
[----:B------:R-:W-:Y:S02]  /*3c50*/  F2FP.BF16.F32.PACK_AB R34, RZ, R34 ;  /* 0x00000022ff22723e */ /* 0x000fe400000010ff */
[----:B------:R-:W-:Y:S02]  /*3c60*/  F2FP.BF16.F32.PACK_AB R35, RZ, R35 ;  /* 0x00000023ff23723e */ /* 0x000fe400000010ff */
[----:B------:R-:W-:Y:S01]  /*3c70*/  F2FP.BF16.F32.PACK_AB R36, RZ, R36 ;  /* 0x00000024ff24723e */ /* 0x000fe200000010ff */
[----:B------:R-:W-:Y:S01]  /*3c80*/  @P5 STG.E.U16 desc[UR40][R4.64+0x20], R32 ;  /* 0x0000202004005986 */ /* 0x000fe2000c101528 */
[----:B------:R-:W-:-:S02]  /*3c90*/  ISETP.GT.AND P5, PT, R3, RZ, P0 ;  /* 0x000000ff0300720c */ /* 0x000fc400007a4270 */
[C---:B------:R-:W-:Y:S01]  /*3ca0*/  ISETP.GT.AND P0, PT, R3.reuse, 0x8, P0 ;  /* 0x000000080300780c */ /* 0x040fe20000704270 */
[----:B------:R-:W-:Y:S01]  /*3cb0*/  @P4 STG.E.U16 desc[UR40][R4.64+0x22], R33 ;  /* 0x0000222104004986 */ /* 0x000fe2000c101528 */
[C---:B------:R-:W-:Y:S02]  /*3cc0*/  ISETP.GT.AND P4, PT, R3.reuse, RZ, P1 ;  /* 0x000000ff0300720c */ /* 0x040fe40000f84270 */
[----:B------:R-:W-:Y:S01]  /*3cd0*/  ISETP.GT.AND P1, PT, R3, 0x8, P1 ;  /* 0x000000080300780c */ /* 0x000fe20000f24270 */
[----:B------:R-:W-:Y:S01]  /*3ce0*/  @P3 STG.E.U16 desc[UR40][R6.64+0x20], R34 ;  /* 0x0000202206003986 */ /* 0x000fe2000c101528 */
[----:B------:R-:W-:Y:S02]  /*3cf0*/  F2FP.BF16.F32.PACK_AB R37, RZ, R37 ;  /* 0x00000025ff25723e */ /* 0x000fe400000010ff */
[----:B------:R-:W-:Y:S01]  /*3d00*/  F2FP.BF16.F32.PACK_AB R38, RZ, R38 ;  /* 0x00000026ff26723e */ /* 0x000fe200000010ff */
[----:B------:R-:W-:Y:S01]  /*3d10*/  @P2 STG.E.U16 desc[UR40][R6.64+0x22], R35 ;  /* 0x0000222306002986 */ /* 0x000fe2000c101528 */
[----:B------:R-:W-:-:S05]  /*3d20*/  F2FP.BF16.F32.PACK_AB R39, RZ, R39 ;  /* 0x00000027ff27723e */ /* 0x000fca00000010ff */
[----:B------:R-:W-:Y:S04]  /*3d30*/  @P4 STG.E.U16 desc[UR40][R4.64+0x30], R36 ;  /* 0x0000302404004986 */ /* 0x000fe8000c101528 */
[----:B------:R0:W-:Y:S02]  /*3d40*/  @P5 STG.E.U16 desc[UR40][R4.64+0x32], R37 ;  /* 0x0000322504005986 */ /* 0x0001e4000c101528 */
[----:B0-----:R-:W-:Y:S02]  /*3d50*/  @P1 IMAD.MOV.U32 R4, RZ, RZ, R6 ;  /* 0x000000ffff041224 */ /* 0x001fe400078e0006 */
[----:B------:R-:W-:-:S05]  /*3d60*/  @P1 IMAD.MOV.U32 R5, RZ, RZ, R7 ;  /* 0x000000ffff051224 */ /* 0x000fca00078e0007 */
[----:B------:R0:W-:Y:S04]  /*3d70*/  @P1 STG.E.U16 desc[UR40][R4.64+0x30], R38 ;  /* 0x0000302604001986 */ /* 0x0001e8000c101528 */
[----:B------:R0:W-:Y:S02]  /*3d80*/  @P0 STG.E.U16 desc[UR40][R6.64+0x32], R39 ;  /* 0x0000322706000986 */ /* 0x0001e4000c101528 */
.L_x_62:
[----:B------:R-:W-:Y:S05]  /*3d90*/  BSYNC B0 ;  /* 0x0000000000007941 */ /* 0x000fea0003800000 */
.L_x_32:
[----:B------:R-:W-:Y:S01]  /*3da0*/  IADD3 R2, P0, R2, UR38, RZ ;  /* 0x0000002602027c10 */ /* 0x000fe2000ff1e0ff */
[----:B------:R-:W-:Y:S01]  /*3db0*/  ULDC.64 UR4, c[0x0][0x650] ;  /* 0x0001940000047ab9 */ /* 0x000fe20000000a00 */
[----:B------:R-:W-:Y:S01]  /*3dc0*/  PRMT R3, RZ, 0x7610, R3 ;  /* 0x00007610ff037816 */ /* 0x000fe20000000003 */
[----:B------:R-:W-:Y:S01]  /*3dd0*/  IMAD.MOV.U32 R52, RZ, RZ, -0x1 ;  /* 0xffffffffff347424 */ /* 0x000fe200078e00ff */
[----:B------:R-:W-:Y:S01]  /*3de0*/  IADD3.X R17, R17, UR37, RZ, P0, !PT ;  /* 0x0000002511117c10 */ /* 0x000fe200087fe4ff */
[----:B------:R-:W-:Y:S01]  /*3df0*/  IMAD.MOV.U32 R53, RZ, RZ, -0x1 ;  /* 0xffffffffff357424 */ /* 0x000fe200078e00ff */
[----:B------:R-:W-:-:S04]  /*3e00*/  ISETP.GE.U32.AND P0, PT, R2, UR4, PT ;  /* 0x0000000402007c0c */ /* 0x000fc8000bf06070 */
[----:B------:R-:W-:-:S13]  /*3e10*/  ISETP.GE.U32.AND.EX P0, PT, R17, UR5, PT, P0 ;  /* 0x0000000511007c0c */ /* 0x000fda000bf06100 */
[----:B------:R-:W-:Y:S05]  /*3e20*/  @P0 BRA `(.L_x_63) ;  /* 0x0000000400500947 */ /* 0x000fea0003800000 */
[----:B0-----:R-:W0:Y:S01]  /*3e30*/  LDC.64 R10, c[0x0][0x628] ;  /* 0x00018a00ff0a7b82 */ /* 0x001e220000000a00 */
[----:B------:R-:W0:Y:S01]  /*3e40*/  S2R R12, SR_CTAID.X ;  /* 0x00000000000c7919 */ /* 0x000e220000002500 */
[----:B-1234-:R-:W-:Y:S02]  /*3e50*/  IMAD.MOV.U32 R8, RZ, RZ, R2 ;  /* 0x000000ffff087224 */ /* 0x01efe400078e0002 */
[----:B------:R-:W-:Y:S01]  /*3e60*/  IMAD.MOV.U32 R9, RZ, RZ, R17 ;  /* 0x000000ffff097224 */ /* 0x000fe200078e0011 */
[----:B------:R-:W1:Y:S03]  /*3e70*/  S2R R20, SR_CTAID.Y ;  /* 0x0000000000147919 */ /* 0x000e660000002600 */
[----:B------:R-:W2:Y:S08]  /*3e80*/  LDC R0, c[0x0][0x630] ;  /* 0x00018c00ff007b82 */ /* 0x000eb00000000800 */
[----:B------:R-:W3:Y:S01]  /*3e90*/  LDC.64 R14, c[0x0][0x620] ;  /* 0x00018800ff0e7b82 */ /* 0x000ee20000000a00 */
[----:B0-----:R-:W-:-:S04]  /*3ea0*/  ISETP.NE.U32.AND P0, PT, R10, RZ, PT ;  /* 0x000000ff0a00720c */ /* 0x001fc80003f05070 */
[----:B------:R-:W-:-:S13]  /*3eb0*/  ISETP.NE.AND.EX P0, PT, R11, RZ, PT, P0 ;  /* 0x000000ff0b00720c */ /* 0x000fda0003f05300 */
[----:B-123--:R-:W-:Y:S05]  /*3ec0*/  @!P0 BRA `(.L_x_64) ;  /* 0x0000000000288947 */ /* 0x00efea0003800000 */
[----:B------:R-:W0:Y:S02]  /*3ed0*/  LDC R3, c[0x0][0x634] ;  /* 0x00018d00ff037b82 */ /* 0x000e240000000800 */
[----:B0-----:R-:W-:-:S05]  /*3ee0*/  IADD3 R3, P0, R2, R3, RZ ;  /* 0x0000000302037210 */ /* 0x001fca0007f1e0ff */
[----:B-----5:R-:W-:-:S04]  /*3ef0*/  IMAD.X R13, RZ, RZ, R17, P0 ;  /* 0x000000ffff0d7224 */ /* 0x020fc800000e0611 */
[----:B------:R-:W-:-:S04]  /*3f00*/  IMAD.WIDE.U32 R4, R13, R10, RZ ;  /* 0x0000000a0d047225 */ /* 0x000fc800078e00ff */
[----:B------:R-:W-:-:S04]  /*3f10*/  IMAD.WIDE.U32 R6, P0, R3, R11, R4 ;  /* 0x0000000b03067225 */ /* 0x000fc80007800004 */
[----:B------:R-:W-:-:S04]  /*3f20*/  IMAD.WIDE.U32 R4, R3, R10, RZ ;  /* 0x0000000a03047225 */ /* 0x000fc800078e00ff */
[----:B------:R-:W-:Y:S01]  /*3f30*/  IMAD.X R9, RZ, RZ, RZ, P0 ;  /* 0x000000ffff097224 */ /* 0x000fe200000e06ff */
[----:B------:R-:W-:Y:S01]  /*3f40*/  IADD3 RZ, P0, R5, R6, RZ ;  /* 0x0000000605ff7210 */ /* 0x000fe20007f1e0ff */
[----:B------:R-:W-:-:S04]  /*3f50*/  IMAD.MOV.U32 R8, RZ, RZ, R7 ;  /* 0x000000ffff087224 */ /* 0x000fc800078e0007 */
[----:B------:R-:W-:-:S08]  /*3f60*/  IMAD.WIDE.U32.X R8, R13, R11, R8, P0 ;  /* 0x0000000b0d087225 */ /* 0x000fd000000e0408 */
.L_x_64:
[-CC-:B------:R-:W-:Y:S01]  /*3f70*/  SHF.R.U64 R53, R8, R0.reuse, R9.reuse ;  /* 0x0000000008357219 */ /* 0x180fe20000001209 */
[----:B------:R-:W0:Y:S01]  /*3f80*/  LDC.64 R26, c[0x0][0x640] ;  /* 0x00019000ff1a7b82 */ /* 0x000e220000000a00 */
[----:B------:R-:W-:Y:S01]  /*3f90*/  SHF.R.U32.HI R0, RZ, R0, R9 ;  /* 0x00000000ff007219 */ /* 0x000fe20000011609 */
[----:B------:R-:W-:Y:S01]  /*3fa0*/  ULDC UR4, c[0x0][0x150] ;  /* 0x0000540000047ab9 */ /* 0x000fe20000000800 */
[----:B------:R-:W-:Y:S02]  /*3fb0*/  IADD3 R7, P0, RZ, -R53, RZ ;  /* 0x80000035ff077210 */ /* 0x000fe40007f1e0ff */
[----:B------:R-:W-:-:S03]  /*3fc0*/  I2FP.F32.U32 R8, R12 ;  /* 0x0000000c00087245 */ /* 0x000fc60000201000 */
[----:B------:R-:W1:Y:S01]  /*3fd0*/  LDC R6, c[0x0][0x618] ;  /* 0x00018600ff067b82 */ /* 0x000e620000000800 */
[----:B------:R-:W-:Y:S02]  /*3fe0*/  IMAD.X R3, RZ, RZ, ~R0, P0 ;  /* 0x000000ffff037224 */ /* 0x000fe400000e0e00 */
[----:B------:R-:W-:Y:S01]  /*3ff0*/  FMUL R8, R8, UR4 ;  /* 0x0000000408087c20 */ /* 0x000fe20008400000 */
[----:B------:R-:W-:Y:S01]  /*4000*/  ULDC UR4, c[0x0][0x154] ;  /* 0x0000550000047ab9 */ /* 0x000fe20000000800 */
[-C--:B------:R-:W-:Y:S02]  /*4010*/  IMAD R0, R3, R14.reuse, RZ ;  /* 0x0000000e03007224 */ /* 0x080fe400078e02ff */
[----:B------:R-:W-:Y:S01]  /*4020*/  IMAD.MOV.U32 R3, RZ, RZ, R17 ;  /* 0x000000ffff037224 */ /* 0x000fe200078e0011 */
[----:B------:R-:W2:Y:S01]  /*4030*/  LDC R24, c[0x0][0x608] ;  /* 0x00018200ff187b82 */ /* 0x000ea20000000800 */
[----:B------:R-:W3:Y:S01]  /*4040*/  F2I.U32.TRUNC.NTZ R8, R8 ;  /* 0x0000000800087305 */ /* 0x000ee2000020f000 */
[----:B------:R-:W-:-:S04]  /*4050*/  IMAD.WIDE.U32 R4, R7, R14, R2 ;  /* 0x0000000e07047225 */ /* 0x000fc800078e0002 */
[----:B------:R-:W-:Y:S02]  /*4060*/  IMAD R3, R7, R15, R0 ;  /* 0x0000000f07037224 */ /* 0x000fe400078e0200 */
[----:B------:R-:W4:Y:S01]  /*4070*/  LDC R9, c[0x0][0x658] ;  /* 0x00019600ff097b82 */ /* 0x000f220000000800 */
[----:B------:R-:W-:Y:S01]  /*4080*/  I2FP.F32.U32 R0, R20 ;  /* 0x0000001400007245 */ /* 0x000fe20000201000 */
[----:B------:R-:W-:Y:S01]  /*4090*/  IMAD.IADD R3, R5, 0x1, R3 ;  /* 0x0000000105037824 */ /* 0x000fe200078e0203 */
[----:B0-----:R-:W-:-:S05]  /*40a0*/  ISETP.NE.U32.AND P0, PT, R26, RZ, PT ;  /* 0x000000ff1a00720c */ /* 0x001fca0003f05070 */
[----:B------:R-:W0:Y:S01]  /*40b0*/  LDC R7, c[0x0][0x144] ;  /* 0x00005100ff077b82 */ /* 0x000e220000000800 */
[-CC-:B-1----:R-:W-:Y:S01]  /*40c0*/  SHF.R.U64 R10, R4, R6.reuse, R3.reuse ;  /* 0x00000006040a7219 */ /* 0x182fe20000001203 */
[----:B---3--:R-:W-:Y:S01]  /*40d0*/  IMAD.MOV R8, RZ, RZ, -R8 ;  /* 0x000000ffff087224 */ /* 0x008fe200078e0a08 */
[----:B------:R-:W-:Y:S01]  /*40e0*/  SHF.R.U32.HI R3, RZ, R6, R3 ;  /* 0x00000006ff037219 */ /* 0x000fe20000011603 */
[----:B------:R-:W-:Y:S01]  /*40f0*/  FMUL R6, R0, UR4 ;  /* 0x0000000400067c20 */ /* 0x000fe20008400000 */
[----:B------:R-:W-:-:S03]  /*4100*/  ISETP.NE.AND.EX P0, PT, R27, RZ, PT, P0 ;  /* 0x000000ff1b00720c */ /* 0x000fc60003f05300 */
[----:B------:R-:W1:Y:S01]  /*4110*/  LDC R21, c[0x0][0x148] ;  /* 0x00005200ff157b82 */ /* 0x000e620000000800 */
[----:B------:R3:W0:Y:S01]  /*4120*/  F2I.U32.TRUNC.NTZ R14, R6 ;  /* 0x00000006000e7305 */ /* 0x000622000020f000 */
[-CC-:B--2--5:R-:W-:Y:S02]  /*4130*/  SHF.R.U64 R13, R10, R24.reuse, R3.reuse ;  /* 0x000000180a0d7219 */ /* 0x1a4fe40000001203 */
[----:B------:R-:W-:-:S04]  /*4140*/  SHF.R.U32.HI R0, RZ, R24, R3 ;  /* 0x00000018ff007219 */ /* 0x000fc80000011603 */
[----:B------:R-:W2:Y:S01]  /*4150*/  LDC R28, c[0x0][0x648] ;  /* 0x00019200ff1c7b82 */ /* 0x000ea20000000800 */
[-CC-:B----4-:R-:W-:Y:S02]  /*4160*/  SHF.R.U64 R15, R13, R9.reuse, R0.reuse ;  /* 0x000000090d0f7219 */ /* 0x190fe40000001200 */
[----:B------:R-:W-:-:S03]  /*4170*/  SHF.R.U32.HI R5, RZ, R9, R0 ;  /* 0x00000009ff057219 */ /* 0x000fc60000011600 */
[----:B------:R-:W-:Y:S02]  /*4180*/  IMAD.MOV.U32 R4, RZ, RZ, R15 ;  /* 0x000000ffff047224 */ /* 0x000fe400078e000f */
[----:B------:R-:W4:Y:S01]  /*4190*/  LDC R29, c[0x0][0x638] ;  /* 0x00018e00ff1d7b82 */ /* 0x000f220000000800 */
[----:B0-----:R-:W-:-:S07]  /*41a0*/  IMAD R25, R7, R8, R12 ;  /* 0x0000000807197224 */ /* 0x001fce00078e020c */
[----:B------:R-:W0:Y:S08]  /*41b0*/  LDC R30, c[0x0][0x610] ;  /* 0x00018400ff1e7b82 */ /* 0x000e300000000800 */
[----:B------:R-:W0:Y:S01]  /*41c0*/  LDC R31, c[0x0][0x600] ;  /* 0x00018000ff1f7b82 */ /* 0x000e220000000800 */
[----:B-1-3--:R-:W-:Y:S05]  /*41d0*/  @!P0 BRA `(.L_x_65) ;  /* 0x0000000000288947 */ /* 0x00afea0003800000 */
[----:B------:R-:W1:Y:S02]  /*41e0*/  LDC R0, c[0x0][0x64c] ;  /* 0x00019300ff007b82 */ /* 0x000e640000000800 */
[----:B-1----:R-:W-:-:S05]  /*41f0*/  IADD3 R3, P0, R15, R0, RZ ;  /* 0x000000000f037210 */ /* 0x002fca0007f1e0ff */
        /* <DEDUP_REMOVED lines=8> */
.L_x_65:
[----:B------:R-:W-:Y:S01]  /*4280*/  ISETP.NE.AND P0, PT, R16, 0x1, PT ;  /* 0x000000011000780c */ /* 0x000fe20003f05270 */
[----:B------:R-:W-:Y:S01]  /*4290*/  IMAD.MOV R14, RZ, RZ, -R14 ;  /* 0x000000ffff0e7224 */ /* 0x000fe200078e0a0e */
[----:B--2---:R-:W-:Y:S02]  /*42a0*/  SHF.R.U64 R0, R4, R28, R5 ;  /* 0x0000001c04007219 */ /* 0x004fe40000001205 */
[----:B------:R-:W-:Y:S02]  /*42b0*/  LOP3.LUT R3, R13, R50, RZ, 0xc0, !PT ;  /* 0x000000320d037212 */ /* 0x000fe400078ec0ff */
[----:B------:R-:W-:Y:S01]  /*42c0*/  LOP3.LUT R10, R10, R49, RZ, 0xc0, !PT ;  /* 0x000000310a0a7212 */ /* 0x000fe200078ec0ff */
[----:B------:R-:W-:Y:S02]  /*42d0*/  IMAD.MOV R4, RZ, RZ, -R0 ;  /* 0x000000ffff047224 */ /* 0x000fe400078e0a00 */
[----:B------:R-:W-:Y:S02]  /*42e0*/  IMAD R0, R46, R0, R3 ;  /* 0x000000002e007224 */ /* 0x000fe400078e0203 */
[----:B----4-:R-:W-:-:S02]  /*42f0*/  IMAD R3, R4, R29, R15 ;  /* 0x0000001d04037224 */ /* 0x010fc400078e020f */
[----:B------:R-:W-:Y:S02]  /*4300*/  @P0 IMAD R25, R21, R14, R20 ;  /* 0x0000000e15190224 */ /* 0x000fe400078e0214 */
[----:B0-----:R-:W-:Y:S02]  /*4310*/  IMAD R5, R3, R31, R10 ;  /* 0x0000001f03057224 */ /* 0x001fe400078e020a */
[----:B------:R-:W-:Y:S02]  /*4320*/  IMAD R0, R0, R30, R25 ;  /* 0x0000001e00007224 */ /* 0x000fe400078e0219 */
[----:B------:R-:W-:-:S03]  /*4330*/  IMAD.MOV.U32 R4, RZ, RZ, 0x1 ;  /* 0x00000001ff047424 */ /* 0x000fc600078e00ff */
[----:B------:R-:W-:Y:S02]  /*4340*/  SEL R52, R5, R0, !P0 ;  /* 0x0000000005347207 */ /* 0x000fe40004000000 */
[----:B------:R-:W-:Y:S02]  /*4350*/  PRMT R3, R4, 0x7610, R3 ;  /* 0x0000761004037816 */ /* 0x000fe40000000003 */
[----:B------:R-:W-:-:S07]  /*4360*/  SEL R0, R0, R5, !P0 ;  /* 0x0000000500007207 */ /* 0x000fce0004000000 */
.L_x_63:
[----:B------:R-:W-:Y:S01]  /*4370*/  UIADD3 UR42, UR43, UR42, URZ ;  /* 0x0000002a2b2a7290 */ /* 0x000fe2000fffe03f */
[----:B------:R-:W-:Y:S01]  /*4380*/  LOP3.LUT P0, RZ, R3, 0xff, RZ, 0xc0, !PT ;  /* 0x000000ff03ff7812 */ /* 0x000fe2000780c0ff */
[----:B------:R-:W-:Y:S02]  /*4390*/  IMAD.MOV.U32 R55, RZ, RZ, R0 ;  /* 0x000000ffff377224 */ /* 0x000fe400078e0000 */
[----:B------:R-:W-:Y:S02]  /*43a0*/  USHF.R.U32.HI UR4, URZ, 0x1, UR42 ;  /* 0x000000013f047899 */ /* 0x000fe4000801162a */
[----:B------:R-:W-:Y:S02]  /*43b0*/  UISETP.GT.U32.AND UP1, UPT, UR42, 0x1, UPT ;  /* 0x000000012a00788c */ /* 0x000fe4000bf24070 */
[----:B------:R-:W-:Y:S02]  /*43c0*/  ULOP3.LUT UR4, UR4, 0x1, URZ, 0xc0, !UPT ;  /* 0x0000000104047892 */ /* 0x000fe4000f8ec03f */
[----:B------:R-:W-:-:S02]  /*43d0*/  UISETP.LT.U32.AND UP1, UPT, UR43, 0x2, UP1 ;  /* 0x000000022b00788c */ /* 0x000fc40008f21070 */
[----:B------:R-:W-:Y:S02]  /*43e0*/  UISETP.NE.U32.AND UP0, UPT, UR4, 0x1, UPT ;  /* 0x000000010400788c */ /* 0x000fe4000bf05070 */
[----:B------:R-:W-:Y:S02]  /*43f0*/  USEL UR5, URZ, 0x1, !UP1 ;  /* 0x000000013f057887 */ /* 0x000fe4000c800000 */
[----:B------:R-:W-:Y:S02]  /*4400*/  UISETP.GT.U32.AND UP0, UPT, UR43, 0x1, !UP0 ;  /* 0x000000012b00788c */ /* 0x000fe4000c704070 */
[----:B------:R-:W-:Y:S02]  /*4410*/  ULOP3.LUT UR42, UR42, 0x1, URZ, 0xc0, !UPT ;  /* 0x000000012a2a7892 */ /* 0x000fe4000f8ec03f */
[----:B------:R-:W-:-:S04]  /*4420*/  USEL UR4, URZ, 0x1, !UP0 ;  /* 0x000000013f047887 */ /* 0x000fc8000c000000 */
[----:B------:R-:W-:Y:S01]  /*4430*/  ULOP3.LUT UR36, UR4, UR36, UR5, 0x96, !UPT ;  /* 0x0000002404247292 */ /* 0x000fe2000f8e9605 */
[----:B------:R-:W-:Y:S11]  /*4440*/  @P0 BRA `(.L_x_66) ;  /* 0xffffffd000040947 */ /* 0x000ff6000383ffff */
[----:B------:R-:W-:Y:S05]  /*4450*/  EXIT ;  /* 0x000000000000794d */ /* 0x000fea0003800000 */
.L_x_7:
        /* <DEDUP_REMOVED lines=26> */
.L_x_68:
[----:B------:R-:W0:Y:S01]  /*4600*/  LDC.64 R28, c[0x0][0x640] ;  /* 0x00019000ff1c7b82 */ /* 0x000e220000000a00 */
[-CC-:B------:R-:W-:Y:S01]  /*4610*/  SHF.R.U64 R23, R14, R6.reuse, R15.reuse ;  /* 0x000000060e177219 */ /* 0x180fe2000000120f */
[----:B------:R-:W-:Y:S01]  /*4620*/  IMAD.MOV.U32 R10, RZ, RZ, R2 ;  /* 0x000000ffff0a7224 */ /* 0x000fe200078e0002 */
[----:B------:R-:W-:Y:S01]  /*4630*/  SHF.R.U32.HI R6, RZ, R6, R15 ;  /* 0x00000006ff067219 */ /* 0x000fe2000001160f */
[----:B------:R-:W-:Y:S01]  /*4640*/  IMAD.MOV.U32 R30, RZ, RZ, 0x1 ;  /* 0x00000001ff1e7424 */ /* 0x000fe200078e00ff */
[----:B------:R-:W-:-:S03]  /*4650*/  IADD3 R13, P0, RZ, -R23, RZ ;  /* 0x80000017ff0d7210 */ /* 0x000fc60007f1e0ff */
[----:B------:R-:W1:Y:S02]  /*4660*/  LDC R12, c[0x0][0x618] ;  /* 0x00018600ff0c7b82 */ /* 0x000e640000000800 */
[----:B------:R-:W-:-:S04]  /*4670*/  IMAD.X R11, RZ, RZ, ~R6, P0 ;  /* 0x000000ffff0b7224 */ /* 0x000fc800000e0e06 */
[-C--:B------:R-:W-:Y:S02]  /*4680*/  IMAD R6, R11, R24.reuse, RZ ;  /* 0x000000180b067224 */ /* 0x080fe400078e02ff */
[----:B------:R-:W2:Y:S01]  /*4690*/  LDC R14, c[0x0][0x608] ;  /* 0x00018200ff0e7b82 */ /* 0x000ea20000000800 */
[----:B------:R-:W-:Y:S02]  /*46a0*/  IMAD.MOV.U32 R11, RZ, RZ, R17 ;  /* 0x000000ffff0b7224 */ /* 0x000fe400078e0011 */
[----:B------:R-:W-:-:S05]  /*46b0*/  IMAD.WIDE.U32 R10, R13, R24, R10 ;  /* 0x000000180d0a7225 */ /* 0x000fca00078e000a */
[----:B------:R-:W3:Y:S01]  /*46c0*/  LDC R27, c[0x0][0x658] ;  /* 0x00019600ff1b7b82 */ /* 0x000ee20000000800 */
[----:B------:R-:W-:Y:S01]  /*46d0*/  IMAD R13, R13, R25, R6 ;  /* 0x000000190d0d7224 */ /* 0x000fe200078e0206 */
[----:B0-----:R-:W-:-:S03]  /*46e0*/  ISETP.NE.U32.AND P0, PT, R28, RZ, PT ;  /* 0x000000ff1c00720c */ /* 0x001fc60003f05070 */
[----:B------:R-:W-:Y:S01]  /*46f0*/  IMAD.IADD R11, R11, 0x1, R13 ;  /* 0x000000010b0b7824 */ /* 0x000fe200078e020d */
[----:B------:R-:W-:Y:S02]  /*4700*/  ISETP.NE.AND.EX P0, PT, R29, RZ, PT, P0 ;  /* 0x000000ff1d00720c */ /* 0x000fe40003f05300 */
[----:B------:R-:W0:Y:S02]  /*4710*/  LDC R22, c[0x0][0x600] ;  /* 0x00018000ff167b82 */ /* 0x000e240000000800 */
[-CC-:B-1----:R-:W-:Y:S01]  /*4720*/  SHF.R.U64 R8, R10, R12.reuse, R11.reuse ;  /* 0x0000000c0a087219 */ /* 0x182fe2000000120b */
[----:B------:R-:W-:Y:S01]  /*4730*/  IMAD.MOV.U32 R10, RZ, RZ, -0x1 ;  /* 0xffffffffff0a7424 */ /* 0x000fe200078e00ff */
[----:B------:R-:W-:-:S04]  /*4740*/  SHF.R.U32.HI R11, RZ, R12, R11 ;  /* 0x0000000cff0b7219 */ /* 0x000fc8000001160b */
[----:B------:R-:W1:Y:S01]  /*4750*/  LDC R24, c[0x0][0x648] ;  /* 0x00019200ff187b82 */ /* 0x000e620000000800 */
[-CC-:B--2---:R-:W-:Y:S02]  /*4760*/  SHF.R.U64 R21, R8, R14.reuse, R11.reuse ;  /* 0x0000000e08157219 */ /* 0x184fe4000000120b */
[----:B------:R-:W-:-:S05]  /*4770*/  SHF.R.U32.HI R6, RZ, R14, R11 ;  /* 0x0000000eff067219 */ /* 0x000fca000001160b */
[----:B------:R-:W2:Y:S01]  /*4780*/  LDC R26, c[0x0][0x638] ;  /* 0x00018e00ff1a7b82 */ /* 0x000ea20000000800 */
[-C--:B---3--:R-:W-:Y:S02]  /*4790*/  SHF.L.U32 R10, R10, R27.reuse, RZ ;  /* 0x0000001b0a0a7219 */ /* 0x088fe400000006ff */
[-CC-:B------:R-:W-:Y:S02]  /*47a0*/  SHF.R.U64 R25, R21, R27.reuse, R6.reuse ;  /* 0x0000001b15197219 */ /* 0x180fe40000001206 */
[----:B------:R-:W-:Y:S02]  /*47b0*/  LOP3.LUT R32, RZ, R10, RZ, 0x33, !PT ;  /* 0x0000000aff207212 */ /* 0x000fe400078e33ff */
[----:B------:R-:W-:Y:S01]  /*47c0*/  SHF.R.U32.HI R11, RZ, R27, R6 ;  /* 0x0000001bff0b7219 */ /* 0x000fe20000011606 */
[----:B------:R-:W3:Y:S01]  /*47d0*/  LDC R31, c[0x0][0x610] ;  /* 0x00018400ff1f7b82 */ /* 0x000ee20000000800 */
[----:B------:R-:W-:Y:S01]  /*47e0*/  IMAD.MOV.U32 R10, RZ, RZ, R25 ;  /* 0x000000ffff0a7224 */ /* 0x000fe200078e0019 */
[----:B------:R-:W-:Y:S06]  /*47f0*/  @!P0 BRA `(.L_x_69) ;  /* 0x0000000000288947 */ /* 0x000fec0003800000 */
        /* <DEDUP_REMOVED lines=10> */
.L_x_69:
[----:B------:R-:W-:Y:S02]  /*48a0*/  ISETP.NE.AND P0, PT, R16, 0x1, PT ;  /* 0x000000011000780c */ /* 0x000fe40003f05270 */
[----:B-1----:R-:W-:Y:S01]  /*48b0*/  SHF.R.U64 R6, R10, R24, R11 ;  /* 0x000000180a067219 */ /* 0x002fe2000000120b */
[----:B0-----:R-:W-:Y:S01]  /*48c0*/  VIADD R11, R22, 0xffffffff ;  /* 0xffffffff160b7836 */ /* 0x001fe20000000000 */
[----:B------:R-:W-:Y:S02]  /*48d0*/  SHF.L.U32 R30, R30, R27, RZ ;  /* 0x0000001b1e1e7219 */ /* 0x000fe400000006ff */
[----:B------:R-:W-:Y:S01]  /*48e0*/  LOP3.LUT R5, R21, R32, RZ, 0xc0, !PT ;  /* 0x0000002015057212 */ /* 0x000fe200078ec0ff */
[----:B------:R-:W-:-:S04]  /*48f0*/  IMAD.MOV R10, RZ, RZ, -R6 ;  /* 0x000000ffff0a7224 */ /* 0x000fc800078e0a06 */
[----:B------:R-:W-:Y:S01]  /*4900*/  IMAD R6, R30, R6, R5 ;  /* 0x000000061e067224 */ /* 0x000fe200078e0205 */
[----:B------:R-:W-:Y:S01]  /*4910*/  LOP3.LUT R5, R8, R11, RZ, 0xc0, !PT ;  /* 0x0000000b08057212 */ /* 0x000fe200078ec0ff */
[----:B------:R-:W-:Y:S02]  /*4920*/  @P0 IMAD R7, R9, R20, R4 ;  /* 0x0000001409070224 */ /* 0x000fe400078e0204 */
[----:B--2---:R-:W-:Y:S02]  /*4930*/  IMAD R4, R10, R26, R25 ;  /* 0x0000001a0a047224 */ /* 0x004fe400078e0219 */
[----:B---3--:R-:W-:Y:S02]  /*4940*/  IMAD R7, R6, R31, R7 ;  /* 0x0000001f06077224 */ /* 0x008fe400078e0207 */
[----:B------:R-:W-:Y:S02]  /*4950*/  IMAD R4, R4, R22, R5 ;  /* 0x0000001604047224 */ /* 0x000fe400078e0205 */
[----:B------:R-:W-:-:S02]  /*4960*/  IMAD.MOV.U32 R8, RZ, RZ, 0x1 ;  /* 0x00000001ff087424 */ /* 0x000fc400078e00ff */
[----:B------:R-:W-:Y:S01]  /*4970*/  IMAD.MOV.U32 R6, RZ, RZ, R23 ;  /* 0x000000ffff067224 */ /* 0x000fe200078e0017 */
[----:B------:R-:W-:Y:S02]  /*4980*/  SEL R21, R4, R7, !P0 ;  /* 0x0000000704157207 */ /* 0x000fe40004000000 */
[----:B------:R-:W-:-:S07]  /*4990*/  SEL R22, R7, R4, !P0 ;  /* 0x0000000407167207 */ /* 0x000fce0004000000 */
.L_x_67:
[----:B------:R-:W-:-:S08]  /*49a0*/  NOP ;  /* 0x0000000000007918 */ /* 0x000fd00000000000 */
[----:B------:R-:W0:-:S00]  /*49b0*/  USETMAXREG.DEALLOC.CTAPOOL 0x28 ;  /* 0x00000028000079c8 */ /* 0x000e0000080e0500 */
[----:B0-----:R-:W-:-:S13]  /*49c0*/  ISETP.NE.AND P0, PT, R3, RZ, PT ;  /* 0x000000ff0300720c */ /* 0x001fda0003f05270 */
[----:B------:R-:W-:Y:S05]  /*49d0*/  @P0 EXIT ;  /* 0x000000000000094d */ /* 0x000fea0003800000 */
[----:B------:R-:W-:Y:S01]  /*49e0*/  LOP3.LUT P0, RZ, R8, 0xff, RZ, 0xc0, !PT ;  /* 0x000000ff08ff7812 */ /* 0x000fe2000780c0ff */
[----:B------:R-:W-:Y:S02]  /*49f0*/  IMAD.MOV.U32 R8, RZ, RZ, 0x1 ;  /* 0x00000001ff087424 */ /* 0x000fe400078e00ff */
[----:B------:R-:W-:-:S10]  /*4a00*/  IMAD.MOV.U32 R9, RZ, RZ, RZ ;  /* 0x000000ffff097224 */ /* 0x000fd400078e00ff */
[----:B------:R-:W-:Y:S05]  /*4a10*/  @!P0 BRA `(.L_x_70) ;  /* 0x0000000c00b88947 */ /* 0x000fea0003800000 */
[----:B------:R-:W0:Y:S01]  /*4a20*/  LDC R3, c[0x0][0x28c] ;  /* 0x0000a300ff037b82 */ /* 0x000e220000000800 */
[----:B------:R-:W1:Y:S01]  /*4a30*/  S2R R13, SR_CgaCtaId ;  /* 0x00000000000d7919 */ /* 0x000e620000008800 */
[----:B------:R-:W-:Y:S01]  /*4a40*/  ULDC UR21, c[0x0][0x658] ;  /* 0x0001960000157ab9 */ /* 0x000fe20000000800 */
[----:B------:R-:W-:Y:S01]  /*4a50*/  UMOV UR4, 0xffffffff ;  /* 0xffffffff00047882 */ /* 0x000fe20000000000 */
[----:B------:R-:W-:Y:S01]  /*4a60*/  BSSY B0, `(.L_x_70) ;  /* 0x00000e9000007945 */ /* 0x000fe20003800000 */
[----:B------:R-:W-:Y:S01]  /*4a70*/  USHF.L.U32 UR4, UR4, UR21, URZ ;  /* 0x0000001504047299 */ /* 0x000fe2000800063f */
[----:B------:R-:W-:Y:S01]  /*4a80*/  IMAD.MOV.U32 R11, RZ, RZ, 0x1 ;  /* 0x00000001ff0b7424 */ /* 0x000fe200078e00ff */
[----:B------:R-:W-:Y:S01]  /*4a90*/  LOP3.LUT R20, R18, 0x2, RZ, 0xfc, !PT ;  /* 0x0000000212147812 */ /* 0x000fe200078efcff */
[----:B------:R-:W-:Y:S01]  /*4aa0*/  IMAD.MOV.U32 R8, RZ, RZ, 0x1 ;  /* 0x00000001ff087424 */ /* 0x000fe200078e00ff */
[----:B------:R-:W-:Y:S01]  /*4ab0*/  ULDC UR13, c[0x0][0x600] ;  /* 0x00018000000d7ab9 */ /* 0x000fe20000000800 */
[----:B------:R-:W-:Y:S01]  /*4ac0*/  IMAD.MOV.U32 R9, RZ, RZ, RZ ;  /* 0x000000ffff097224 */ /* 0x000fe200078e00ff */
[----:B------:R-:W-:Y:S01]  /*4ad0*/  UMOV UR5, 0x1 ;  /* 0x0000000100057882 */ /* 0x000fe20000000000 */
[----:B------:R-:W-:-:S02]  /*4ae0*/  UIADD3 UR13, UR13, -0x1, URZ ;  /* 0xffffffff0d0d7890 */ /* 0x000fc4000fffe03f */
[----:B------:R-:W-:Y:S02]  /*4af0*/  USHF.L.U32 UR21, UR5, UR21, URZ ;  /* 0x0000001505157299 */ /* 0x000fe4000800063f */
[----:B------:R-:W-:Y:S01]  /*4b00*/  ULOP3.LUT UR29, URZ, UR4, URZ, 0x33, !UPT ;  /* 0x000000043f1d7292 */ /* 0x000fe2000f8e333f */
[----:B------:R-:W-:Y:S01]  /*4b10*/  ULDC.64 UR14, c[0x0][0x198] ;  /* 0x00006600000e7ab9 */ /* 0x000fe20000000a00 */
[----:B0-----:R-:W-:-:S05]  /*4b20*/  VIADD R3, R3, 0xff ;  /* 0x000000ff03037836 */ /* 0x001fca0000000000 */
[----:B------:R-:W-:-:S04]  /*4b30*/  SHF.R.S32.HI R4, RZ, 0x1f, R3 ;  /* 0x0000001fff047819 */ /* 0x000fc80000011403 */
[----:B------:R-:W-:Y:S01]  /*4b40*/  LEA.HI R4, R4, R3, RZ, 0x8 ;  /* 0x0000000304047211 */ /* 0x000fe200078f40ff */
[C---:B-1----:R-:W-:Y:S02]  /*4b50*/  IMAD.SHL.U32 R12, R13.reuse, 0x10, RZ ;  /* 0x000000100d0c7824 */ /* 0x042fe400078e00ff */
[----:B------:R-:W-:Y:S01]  /*4b60*/  IMAD.SHL.U32 R13, R13, 0x400, RZ ;  /* 0x000004000d0d7824 */ /* 0x000fe200078e00ff */
[----:B------:R-:W-:Y:S02]  /*4b70*/  SHF.R.S32.HI R10, RZ, 0x8, R4 ;  /* 0x00000008ff0a7819 */ /* 0x000fe40000011404 */
[----:B------:R-:W-:Y:S02]  /*4b80*/  LOP3.LUT R12, R12, 0x10, RZ, 0xc0, !PT ;  /* 0x000000100c0c7812 */ /* 0x000fe400078ec0ff */
[----:B------:R-:W-:Y:S01]  /*4b90*/  LOP3.LUT R13, R13, 0x400, RZ, 0xc0, !PT ;  /* 0x000004000d0d7812 */ /* 0x000fe200078ec0ff */
[----:B------:R-:W-:-:S07]  /*4ba0*/  VIADD R19, R10, 0x1 ;  /* 0x000000010a137836 */ /* 0x000fce0000000000 */
.L_x_81:
[----:B------:R-:W-:-:S03]  /*4bb0*/  UMOV UR4, 0xffffffff ;  /* 0xffffffff00047882 */ /* 0x000fc60000000000 */
[----:B------:R-:W-:Y:S05]  /*4bc0*/  BRA.DIV UR4, `(.L_x_71) ;  /* 0x0000000e04ec7947 */ /* 0x000fea000b800000 */
[----:B------:R-:W-:-:S13]  /*4bd0*/  ELECT P6, URZ, PT ;  /* 0x00000000003f782f */ /* 0x000fda00038c0000 */
.L_x_90:
[----:B------:R-:W0:Y:S01]  /*4be0*/  LDC R3, c[0x0][0x28c] ;  /* 0x0000a300ff037b82 */ /* 0x000e220000000800 */
[----:B------:R-:W-:Y:S01]  /*4bf0*/  BSSY B1, `(.L_x_72) ;  /* 0x000005a000017945 */ /* 0x000fe20003800000 */
[----:B0-----:R-:W-:-:S13]  /*4c00*/  ISETP.LT.OR P6, PT, R3, 0x1, !P6 ;  /* 0x000000010300780c */ /* 0x001fda00077c1670 */
[----:B------:R-:W-:Y:S05]  /*4c10*/  @P6 BRA `(.L_x_73) ;  /* 0x00000004005c6947 */ /* 0x000fea0003800000 */
[----:B------:R-:W-:Y:S02]  /*4c20*/  IMAD.SHL.U32 R22, R22, 0x80, RZ ;  /* 0x0000008016167824 */ /* 0x000fe400078e00ff */
[----:B------:R-:W-:Y:S02]  /*4c30*/  IMAD R21, R21, 0x20, R12 ;  /* 0x0000002015157824 */ /* 0x000fe400078e020c */
[----:B------:R-:W-:Y:S02]  /*4c40*/  IMAD.MOV.U32 R23, RZ, RZ, RZ ;  /* 0x000000ffff177224 */ /* 0x000fe400078e00ff */
[----:B------:R-:W-:Y:S02]  /*4c50*/  IMAD.MOV.U32 R3, RZ, RZ, R19 ;  /* 0x000000ffff037224 */ /* 0x000fe400078e0013 */
[----:B------:R-:W-:Y:S02]  /*4c60*/  IMAD.MOV.U32 R4, RZ, RZ, R8 ;  /* 0x000000ffff047224 */ /* 0x000fe400078e0008 */
[----:B------:R-:W-:-:S07]  /*4c70*/  IMAD.MOV.U32 R14, RZ, RZ, R9 ;  /* 0x000000ffff0e7224 */ /* 0x000fce00078e0009 */
.L_x_76:
[----:B------:R-:W0:Y:S01]  /*4c80*/  S2R R24, SR_CgaCtaId ;  /* 0x0000000000187919 */ /* 0x000e220000008800 */
[----:B------:R-:W-:Y:S02]  /*4c90*/  MOV R5, 0x400 ;  /* 0x0000040000057802 */ /* 0x000fe40000000f00 */
[----:B------:R-:W-:-:S13]  /*4ca0*/  ISETP.NE.AND P1, PT, R0, RZ, PT ;  /* 0x000000ff0000720c */ /* 0x000fda0003f25270 */
[----:B------:R-:W1:Y:S01]  /*4cb0*/  @!P1 LDC R7, c[0x0][0x500] ;  /* 0x00014000ff079b82 */ /* 0x000e620000000800 */
[----:B0-----:R-:W-:Y:S02]  /*4cc0*/  LEA R15, R24, R5, 0x18 ;  /* 0x00000005180f7211 */ /* 0x001fe400078ec0ff */
[----:B------:R-:W-:-:S03]  /*4cd0*/  SHF.L.U32 R5, R4, 0x1f, RZ ;  /* 0x0000001f04057819 */ /* 0x000fc600000006ff */
[----:B------:R-:W-:-:S04]  /*4ce0*/  IMAD R24, R14, 0x8, R15 ;  /* 0x000000080e187824 */ /* 0x000fc800078e020f */
[----:B------:R-:W0:Y:S02]  /*4cf0*/  SYNCS.PHASECHK.TRANS64.TRYWAIT P0, [R24+URZ+0x10], R5 ;  /* 0x00001005180075a7 */ /* 0x000e24000800017f */
[----:B01----:R-:W-:Y:S05]  /*4d00*/  @!P0 BRA `(.L_x_74) ;  /* 0x0000000c00bc8947 */ /* 0x003fea0003800000 */
.L_x_91:
[----:B0-----:R-:W-:Y:S01]  /*4d10*/  PRMT R5, R20, 0x9910, RZ ;  /* 0x0000991014057816 */ /* 0x001fe200000000ff */
[----:B------:R0:W-:Y:S03]  /*4d20*/  @!P1 SYNCS.ARRIVE.TRANS64 RZ, [R24+URZ], R7 ;  /* 0x0000000718ff99a7 */ /* 0x0001e6000800003f */
[----:B------:R-:W-:-:S13]  /*4d30*/  ISETP.NE.AND P0, PT, R5, 0x2, PT ;  /* 0x000000020500780c */ /* 0x000fda0003f05270 */
[----:B0-----:R-:W-:Y:S05]  /*4d40*/  @P0 BRA `(.L_x_75) ;  /* 0x0000000000040947 */ /* 0x001fea0003800000 */
[----:B------:R-:W-:Y:S01]  /*4d50*/  BPT.TRAP 0x1 ;  /* 0x000000040000795c */ /* 0x000fe20000300000 */
.L_x_75:
[----:B------:R-:W-:Y:S01]  /*4d60*/  IMAD R5, R14, 0x10000, R15 ;  /* 0x000100000e057824 */ /* 0x000fe200078e020f */
[----:B------:R-:W-:Y:S01]  /*4d70*/  R2UR UR10, R23 ;  /* 0x00000000170a72ca */ /* 0x000fe200000e0000 */
[----:B------:R-:W-:Y:S01]  /*4d80*/  UIADD3 UR22, UP0, UR14, 0xf0, URZ ;  /* 0x000000f00e167890 */ /* 0x000fe2000ff1e03f */
[----:B------:R-:W-:Y:S01]  /*4d90*/  R2UR UR9, R24 ;  /* 0x00000000180972ca */ /* 0x000fe200000e0000 */
[----:B------:R-:W-:Y:S01]  /*4da0*/  VIADD R3, R3, 0xffffffff ;  /* 0xffffffff03037836 */ /* 0x000fe20000000000 */
[----:B------:R-:W-:Y:S01]  /*4db0*/  R2UR UR40, R5 ;  /* 0x00000000052872ca */ /* 0x000fe200000e0000 */
[----:B------:R-:W-:Y:S01]  /*4dc0*/  IMAD R5, R14, 0x2000, R13 ;  /* 0x000020000e057824 */ /* 0x000fe200078e020d */
[----:B------:R-:W-:Y:S01]  /*4dd0*/  R2UR UR11, R22 ;  /* 0x00000000160b72ca */ /* 0x000fe200000e0000 */
[----:B------:R-:W-:Y:S01]  /*4de0*/  UIADD3.X UR23, URZ, UR15, URZ, UP0, !UPT ;  /* 0x0000000f3f177290 */ /* 0x000fe200087fe43f */
[----:B------:R-:W-:Y:S01]  /*4df0*/  R2UR UR12, R6 ;  /* 0x00000000060c72ca */ /* 0x000fe200000e0000 */
[----:B------:R-:W-:Y:S01]  /*4e00*/  IMAD R5, R5, 0x2, R15 ;  /* 0x0000000205057824 */ /* 0x000fe200078e020f */
[----:B------:R-:W-:Y:S01]  /*4e10*/  R2UR UR35, R21 ;  /* 0x00000000152372ca */ /* 0x000fe200000e0000 */
[----:B------:R-:W-:Y:S01]  /*4e20*/  UIADD3 UR4, UP1, UR14, 0x1f0, URZ ;  /* 0x000001f00e047890 */ /* 0x000fe2000ff3e03f */
[----:B------:R-:W-:Y:S01]  /*4e30*/  ISETP.GT.AND P1, PT, R3, 0x1, PT ;  /* 0x000000010300780c */ /* 0x000fe20003f24270 */
[----:B------:R-:W-:Y:S01]  /*4e40*/  UIADD3 UR58, UR10, 0x40, URZ ;  /* 0x000000400a3a7890 */ /* 0x000fe2000fffe03f */
[----:B------:R-:W-:Y:S01]  /*4e50*/  R2UR UR18, R5 ;  /* 0x00000000051272ca */ /* 0x000fe200000e0000 */
[----:B------:R-:W-:Y:S01]  /*4e60*/  UIADD3 UR50, UR10, 0x80, URZ ;  /* 0x000000800a327890 */ /* 0x000fe2000fffe03f */
[----:B------:R-:W-:Y:S01]  /*4e70*/  VIADD R14, R14, 0x1 ;  /* 0x000000010e0e7836 */ /* 0x000fe20000000000 */
[----:B------:R-:W-:Y:S01]  /*4e80*/  UIADD3 UR8, UR40, 0x100, URZ ;  /* 0x0000010028087890 */ /* 0x000fe2000fffe03f */
[----:B------:R-:W-:Y:S01]  /*4e90*/  VIADD R23, R23, 0x100 ;  /* 0x0000010017177836 */ /* 0x000fe20000000000 */
[----:B------:R-:W-:-:S02]  /*4ea0*/  UIADD3 UR56, UR40, 0x4100, URZ ;  /* 0x0000410028387890 */ /* 0x000fc4000fffe03f */
[----:B------:R-:W-:Y:S01]  /*4eb0*/  UIADD3 UR48, UR40, 0x8100, URZ ;  /* 0x0000810028307890 */ /* 0x000fe2000fffe03f */
[----:B------:R-:W-:Y:S01]  /*4ec0*/  ISETP.NE.AND P0, PT, R14, 0x2, PT ;  /* 0x000000020e00780c */ /* 0x000fe20003f05270 */
[----:B------:R-:W-:Y:S02]  /*4ed0*/  UIADD3 UR42, UR10, 0xc0, URZ ;  /* 0x000000c00a2a7890 */ /* 0x000fe4000fffe03f */
[----:B------:R-:W-:Y:S01]  /*4ee0*/  UIADD3 UR40, UR40, 0xc100, URZ ;  /* 0x0000c10028287890 */ /* 0x000fe2000fffe03f */
[----:B------:R-:W-:Y:S01]  /*4ef0*/  SEL R5, RZ, 0x1, P0 ;  /* 0x00000001ff057807 */ /* 0x000fe20000000000 */
[----:B------:R-:W-:Y:S01]  /*4f00*/  UMOV UR6, 0x0 ;  /* 0x0000000000067882 */ /* 0x000fe20000000000 */
[----:B------:R-:W-:Y:S01]  /*4f10*/  UMOV UR7, 0x10000000 ;  /* 0x1000000000077882 */ /* 0x000fe20000000000 */
[----:B------:R-:W-:Y:S01]  /*4f20*/  UIADD3.X UR5, URZ, UR15, URZ, UP1, !UPT ;  /* 0x0000000f3f057290 */ /* 0x000fe20008ffe43f */
[----:B------:R0:W-:Y:S01]  /*4f30*/  UTMALDG.3D [UR8], [UR22], desc[UR6] ;  /* 0x00000608160075b4 */ /* 0x0001e20008011000 */
[----:B------:R-:W-:Y:S01]  /*4f40*/  UIADD3 UR32, UR18, 0x20100, URZ ;  /* 0x0002010012207890 */ /* 0x000fe2000fffe03f */
[----:B------:R-:W-:Y:S01]  /*4f50*/  LOP3.LUT R4, R4, R5, RZ, 0x3c, !PT ;  /* 0x0000000504047212 */ /* 0x000fe200078e3cff */
[----:B------:R-:W-:Y:S01]  /*4f60*/  UIADD3 UR24, UR18, 0x21100, URZ ;  /* 0x0002110012187890 */ /* 0x000fe2000fffe03f */
[----:B------:R-:W-:Y:S01]  /*4f70*/  SEL R14, R14, RZ, P0 ;  /* 0x000000ff0e0e7207 */ /* 0x000fe20000000000 */
[----:B------:R-:W-:Y:S01]  /*4f80*/  UIADD3 UR16, UR18, 0x22100, URZ ;  /* 0x0002210012107890 */ /* 0x000fe2000fffe03f */
[----:B------:R-:W-:Y:S01]  /*4f90*/  UMOV UR57, UR9 ;  /* 0x0000000900397c82 */ /* 0x000fe20008000000 */
        /* <DEDUP_REMOVED lines=8> */
[----:B------:R1:W-:Y:S01]  /*5020*/  UTMALDG.3D [UR56], [UR22], desc[UR6] ;  /* 0x00000638160075b4 */ /* 0x0003e20008011000 */
[----:B------:R-:W-:Y:S01]  /*5030*/  UMOV UR30, 0x30000 ;  /* 0x00030000001e7882 */ /* 0x000fe20000000000 */
[----:B------:R-:W-:Y:S01]  /*5040*/  UMOV UR33, UR9 ;  /* 0x0000000900217c82 */ /* 0x000fe20008000000 */
[----:B------:R-:W-:Y:S01]  /*5050*/  UMOV UR34, UR10 ;  /* 0x0000000a00227c82 */ /* 0x000fe20008000000 */
[----:B------:R-:W-:Y:S01]  /*5060*/  UMOV UR36, UR12 ;  /* 0x0000000c00247c82 */ /* 0x000fe20008000000 */
[----:B------:R-:W-:Y:S01]  /*5070*/  UMOV UR25, UR9 ;  /* 0x0000000900197c82 */ /* 0x000fe20008000000 */
[----:B------:R-:W-:Y:S01]  /*5080*/  UMOV UR27, UR35 ;  /* 0x00000023001b7c82 */ /* 0x000fe20008000000 */
[----:B------:R-:W-:Y:S01]  /*5090*/  UMOV UR28, UR12 ;  /* 0x0000000c001c7c82 */ /* 0x000fe20008000000 */
[----:B0-----:R-:W-:Y:S01]  /*50a0*/  UIADD3 UR8, UR18, 0x23100, URZ ;  /* 0x0002310012087890 */ /* 0x001fe2000fffe03f */
[----:B------:R1:W-:Y:S01]  /*50b0*/  UTMALDG.3D [UR48], [UR22], desc[UR6] ;  /* 0x00000630160075b4 */ /* 0x0003e20008011000 */
        /* <DEDUP_REMOVED lines=8> */
[----:B------:R1:W-:Y:S01]  /*5140*/  UTMALDG.3D.MULTICAST [UR32], [UR4], UR30, desc[UR6] ;  /* 0x00000620040073b4 */ /* 0x0003e2000801181e */
[----:B------:R1:W-:Y:S01]  /*5150*/  UTMALDG.3D.MULTICAST [UR24], [UR4], UR30, desc[UR6] ;  /* 0x00000618040073b4 */ /* 0x0003e2000801181e */
[----:B------:R1:W-:Y:S01]  /*5160*/  UTMALDG.3D.MULTICAST [UR16], [UR4], UR30, desc[UR6] ;  /* 0x00000610040073b4 */ /* 0x0003e2000801181e */
[----:B------:R1:W-:Y:S02]  /*5170*/  UTMALDG.3D.MULTICAST [UR8], [UR4], UR30, desc[UR6] ;  /* 0x00000608040073b4 */ /* 0x0003e4000801181e */
[----:B-1----:R-:W-:Y:S05]  /*5180*/  @P1 BRA `(.L_x_76) ;  /* 0xfffffff800bc1947 */ /* 0x002fea000383ffff */
.L_x_73:
[----:B------:R-:W-:Y:S05]  /*5190*/  BSYNC B1 ;  /* 0x0000000000017941 */ /* 0x000fea0003800000 */
.L_x_72:
[----:B------:R-:W-:Y:S01]  /*51a0*/  LOP3.LUT P1, RZ, R11, 0xff, RZ, 0xc0, !PT ;  /* 0x000000ff0bff7812 */ /* 0x000fe2000782c0ff */
[----:B------:R-:W-:Y:S01]  /*51b0*/  IMAD.IADD R9, R10, 0x1, R9 ;  /* 0x000000010a097824 */ /* 0x000fe200078e0209 */
[----:B------:R-:W-:Y:S01]  /*51c0*/  IADD3 R2, P2, R2, UR38, RZ ;  /* 0x0000002602027c10 */ /* 0x000fe2000ff5e0ff */
[----:B------:R-:W-:Y:S01]  /*51d0*/  ULDC.64 UR4, c[0x0][0x650] ;  /* 0x0001940000047ab9 */ /* 0x000fe20000000a00 */
[----:B------:R-:W-:Y:S01]  /*51e0*/  BSSY B1, `(.L_x_77) ;  /* 0x000006e000017945 */ /* 0x000fe20003800000 */
[----:B------:R-:W-:Y:S01]  /*51f0*/  IMAD.MOV.U32 R22, RZ, RZ, -0x1 ;  /* 0xffffffffff167424 */ /* 0x000fe200078e00ff */
[----:B------:R-:W-:Y:S01]  /*5200*/  SHF.R.U32.HI R3, RZ, 0x1, R9 ;  /* 0x00000001ff037819 */ /* 0x000fe20000011609 */
[----:B------:R-:W-:Y:S01]  /*5210*/  IMAD.MOV.U32 R21, RZ, RZ, -0x1 ;  /* 0xffffffffff157424 */ /* 0x000fe200078e00ff */
[----:B------:R-:W-:Y:S01]  /*5220*/  ISETP.GT.U32.AND P0, PT, R9, 0x1, PT ;  /* 0x000000010900780c */ /* 0x000fe20003f04070 */
[----:B------:R-:W-:Y:S01]  /*5230*/  IMAD.MOV.U32 R6, RZ, RZ, -0x1 ;  /* 0xffffffffff067424 */ /* 0x000fe200078e00ff */
[----:B------:R-:W-:-:S02]  /*5240*/  LOP3.LUT R3, R3, 0x1, RZ, 0xc0, !PT ;  /* 0x0000000103037812 */ /* 0x000fc400078ec0ff */
[----:B------:R-:W-:Y:S01]  /*5250*/  ISETP.LT.U32.AND P0, PT, R10, 0x2, P0 ;  /* 0x000000020a00780c */ /* 0x000fe20000701070 */
[----:B------:R-:W0:Y:S01]  /*5260*/  @P1 S2R R5, SR_CgaCtaId ;  /* 0x0000000000051919 */ /* 0x000e220000008800 */
[----:B------:R-:W-:Y:S02]  /*5270*/  @P1 MOV R4, 0x400 ;  /* 0x0000040000041802 */ /* 0x000fe40000000f00 */
[----:B------:R-:W-:Y:S02]  /*5280*/  IADD3.X R17, R17, UR37, RZ, P2, !PT ;  /* 0x0000002511117c10 */ /* 0x000fe400097fe4ff */
[----:B------:R-:W-:Y:S02]  /*5290*/  ISETP.GE.U32.AND P2, PT, R2, UR4, PT ;  /* 0x0000000402007c0c */ /* 0x000fe4000bf46070 */
[----:B------:R-:W-:Y:S02]  /*52a0*/  LOP3.LUT R9, R9, 0x1, RZ, 0xc0, !PT ;  /* 0x0000000109097812 */ /* 0x000fe400078ec0ff */
[----:B------:R-:W-:-:S02]  /*52b0*/  PRMT R11, RZ, 0x7610, R11 ;  /* 0x00007610ff0b7816 */ /* 0x000fc4000000000b */
[----:B0-----:R-:W-:-:S04]  /*52c0*/  @P1 LEA R4, R5, R4, 0x18 ;  /* 0x0000000405041211 */ /* 0x001fc800078ec0ff */
[----:B------:R0:W-:Y:S01]  /*52d0*/  @P1 SYNCS.ARRIVE.TRANS64.A1T0 RZ, [R4+URZ+0x38], RZ ;  /* 0x000038ff04ff19a7 */ /* 0x0001e2000810003f */
[----:B------:R-:W-:Y:S02]  /*52e0*/  ISETP.NE.U32.AND P1, PT, R3, 0x1, PT ;  /* 0x000000010300780c */ /* 0x000fe40003f25070 */
[----:B------:R-:W-:Y:S02]  /*52f0*/  SEL R3, RZ, 0x1, !P0 ;  /* 0x00000001ff037807 */ /* 0x000fe40004000000 */
[----:B------:R-:W-:Y:S02]  /*5300*/  ISETP.GE.U32.AND.EX P0, PT, R17, UR5, PT, P2 ;  /* 0x0000000511007c0c */ /* 0x000fe4000bf06120 */
[----:B------:R-:W-:-:S04]  /*5310*/  ISETP.GT.U32.AND P1, PT, R10, 0x1, !P1 ;  /* 0x000000010a00780c */ /* 0x000fc80004f24070 */
[----:B0-----:R-:W-:-:S04]  /*5320*/  SEL R4, RZ, 0x1, !P1 ;  /* 0x00000001ff047807 */ /* 0x001fc80004800000 */
[--C-:B------:R-:W-:Y:S02]  /*5330*/  LOP3.LUT R8, R4, R8, R3.reuse, 0x96, !PT ;  /* 0x0000000804087212 */ /* 0x100fe400078e9603 */
[----:B------:R-:W-:Y:S01]  /*5340*/  PRMT R3, RZ, 0x7610, R3 ;  /* 0x00007610ff037816 */ /* 0x000fe20000000003 */
[----:B------:R-:W-:Y:S06]  /*5350*/  @P0 BRA `(.L_x_78) ;  /* 0x0000000400580947 */ /* 0x000fec0003800000 */
[----:B------:R-:W0:Y:S01]  /*5360*/  S2R R21, SR_CTAID.X ;  /* 0x0000000000157919 */ /* 0x000e220000002500 */
[----:B------:R-:W-:Y:S01]  /*5370*/  ULDC.64 UR4, c[0x0][0x628] ;  /* 0x00018a0000047ab9 */ /* 0x000fe20000000a00 */
[----:B------:R-:W-:Y:S01]  /*5380*/  ULDC UR7, c[0x0][0x630] ;  /* 0x00018c0000077ab9 */ /* 0x000fe20000000800 */
[----:B------:R-:W-:Y:S01]  /*5390*/  ISETP.NE.U32.AND P0, PT, RZ, UR4, PT ;  /* 0x00000004ff007c0c */ /* 0x000fe2000bf05070 */
[----:B------:R-:W1:Y:S01]  /*53a0*/  S2R R15, SR_CTAID.Y ;  /* 0x00000000000f7919 */ /* 0x000e620000002600 */
[----:B------:R-:W-:Y:S01]  /*53b0*/  ULDC UR8, c[0x0][0x150] ;  /* 0x0000540000087ab9 */ /* 0x000fe20000000800 */
[----:B------:R-:W-:Y:S01]  /*53c0*/  IMAD.MOV.U32 R4, RZ, RZ, R2 ;  /* 0x000000ffff047224 */ /* 0x000fe200078e0002 */
[----:B------:R-:W-:Y:S01]  /*53d0*/  ISETP.NE.AND.EX P0, PT, RZ, UR5, PT, P0 ;  /* 0x00000005ff007c0c */ /* 0x000fe2000bf05300 */
[----:B------:R-:W-:Y:S01]  /*53e0*/  IMAD.MOV.U32 R5, RZ, RZ, R17 ;  /* 0x000000ffff057224 */ /* 0x000fe200078e0011 */
[----:B0-----:R-:W-:-:S11]  /*53f0*/  I2FP.F32.U32 R22, R21 ;  /* 0x0000001500167245 */ /* 0x001fd60000201000 */
[----:B------:R-:W-:Y:S05]  /*5400*/  @!P0 BRA `(.L_x_79) ;  /* 0x0000000000288947 */ /* 0x000fea0003800000 */
[----:B------:R-:W-:Y:S02]  /*5410*/  ULDC UR6, c[0x0][0x634] ;  /* 0x00018d0000067ab9 */ /* 0x000fe40000000800 */
[----:B------:R-:W-:-:S05]  /*5420*/  IADD3 R5, P0, R2, UR6, RZ ;  /* 0x0000000602057c10 */ /* 0x000fca000ff1e0ff */
[----:B------:R-:W-:-:S04]  /*5430*/  IMAD.X R3, RZ, RZ, R17, P0 ;  /* 0x000000ffff037224 */ /* 0x000fc800000e0611 */
[----:B------:R-:W-:-:S04]  /*5440*/  IMAD.WIDE.U32 R6, R3, UR4, RZ ;  /* 0x0000000403067c25 */ /* 0x000fc8000f8e00ff */
[----:B------:R-:W-:-:S04]  /*5450*/  IMAD.WIDE.U32 R6, P0, R5, UR5, R6 ;  /* 0x0000000505067c25 */ /* 0x000fc8000f800006 */
[----:B------:R-:W-:-:S04]  /*5460*/  IMAD.WIDE.U32 R4, R5, UR4, RZ ;  /* 0x0000000405047c25 */ /* 0x000fc8000f8e00ff */
[----:B------:R-:W-:Y:S01]  /*5470*/  IMAD.MOV.U32 R4, RZ, RZ, R7 ;  /* 0x000000ffff047224 */ /* 0x000fe200078e0007 */
[----:B------:R-:W-:Y:S01]  /*5480*/  IADD3 RZ, P1, R5, R6, RZ ;  /* 0x0000000605ff7210 */ /* 0x000fe20007f3e0ff */
[----:B------:R-:W-:-:S04]  /*5490*/  IMAD.X R5, RZ, RZ, RZ, P0 ;  /* 0x000000ffff057224 */ /* 0x000fc800000e06ff */
[----:B------:R-:W-:-:S08]  /*54a0*/  IMAD.WIDE.U32.X R4, R3, UR5, R4, P1 ;  /* 0x0000000503047c25 */ /* 0x000fd000088e0404 */
.L_x_79:
[--C-:B------:R-:W-:Y:S01]  /*54b0*/  SHF.R.U64 R14, R4, UR7, R5.reuse ;  /* 0x00000007040e7c19 */ /* 0x100fe20008001205 */
[----:B------:R-:W-:Y:S01]  /*54c0*/  FMUL R22, R22, UR8 ;  /* 0x0000000816167c20 */ /* 0x000fe20008400000 */
[----:B------:R-:W-:Y:S01]  /*54d0*/  SHF.R.U32.HI R3, RZ, UR7, R5 ;  /* 0x00000007ff037c19 */ /* 0x000fe20008011605 */
[----:B------:R-:W0:Y:S01]  /*54e0*/  LDC R6, c[0x0][0x144] ;  /* 0x00005100ff067b82 */ /* 0x000e220000000800 */
[----:B------:R-:W-:Y:S01]  /*54f0*/  IADD3 R4, P0, RZ, -R14, RZ ;  /* 0x8000000eff047210 */ /* 0x000fe20007f1e0ff */
[----:B------:R-:W-:Y:S01]  /*5500*/  ULDC.64 UR4, c[0x0][0x620] ;  /* 0x0001880000047ab9 */ /* 0x000fe20000000a00 */
[----:B-1----:R-:W-:Y:S01]  /*5510*/  I2FP.F32.U32 R5, R15 ;  /* 0x0000000f00057245 */ /* 0x002fe20000201000 */
[----:B------:R-:W1:Y:S01]  /*5520*/  F2I.U32.TRUNC.NTZ R22, R22 ;  /* 0x0000001600167305 */ /* 0x000e62000020f000 */
[----:B------:R-:W-:Y:S01]  /*5530*/  ULDC UR6, c[0x0][0x154] ;  /* 0x0000550000067ab9 */ /* 0x000fe20000000800 */
[----:B------:R-:W-:Y:S01]  /*5540*/  IMAD.X R3, RZ, RZ, ~R3, P0 ;  /* 0x000000ffff037224 */ /* 0x000fe200000e0e03 */
[----:B------:R-:W-:Y:S01]  /*5550*/  ISETP.NE.AND P2, PT, R16, 0x1, PT ;  /* 0x000000011000780c */ /* 0x000fe20003f45270 */
[----:B------:R-:W-:Y:S01]  /*5560*/  FMUL R23, R5, UR6 ;  /* 0x0000000605177c20 */ /* 0x000fe20008400000 */
[----:B------:R-:W2:Y:S01]  /*5570*/  LDC R24, c[0x0][0x148] ;  /* 0x00005200ff187b82 */ /* 0x000ea20000000800 */
[----:B------:R-:W-:Y:S01]  /*5580*/  IMAD R3, R3, UR4, RZ ;  /* 0x0000000403037c24 */ /* 0x000fe2000f8e02ff */
[----:B------:R-:W-:-:S02]  /*5590*/  ULDC.64 UR6, c[0x0][0x640] ;  /* 0x0001900000067ab9 */ /* 0x000fc40000000a00 */
[----:B------:R-:W-:Y:S01]  /*55a0*/  ISETP.NE.U32.AND P0, PT, RZ, UR6, PT ;  /* 0x00000006ff007c0c */ /* 0x000fe2000bf05070 */
[C---:B------:R-:W-:Y:S01]  /*55b0*/  IMAD R7, R4.reuse, UR5, R3 ;  /* 0x0000000504077c24 */ /* 0x040fe2000f8e0203 */
[----:B------:R-:W3:Y:S01]  /*55c0*/  F2I.U32.TRUNC.NTZ R23, R23 ;  /* 0x0000001700177305 */ /* 0x000ee2000020f000 */
[----:B------:R-:W-:Y:S01]  /*55d0*/  IMAD.MOV.U32 R3, RZ, RZ, R17 ;  /* 0x000000ffff037224 */ /* 0x000fe200078e0011 */
[----:B------:R-:W-:Y:S01]  /*55e0*/  ISETP.NE.AND.EX P0, PT, RZ, UR7, PT, P0 ;  /* 0x00000007ff007c0c */ /* 0x000fe2000bf05300 */
[----:B-1----:R-:W-:Y:S02]  /*55f0*/  IMAD.MOV R22, RZ, RZ, -R22 ;  /* 0x000000ffff167224 */ /* 0x002fe400078e0a16 */
[----:B------:R-:W-:Y:S01]  /*5600*/  IMAD.WIDE.U32 R4, R4, UR4, R2 ;  /* 0x0000000404047c25 */ /* 0x000fe2000f8e0002 */
[----:B------:R-:W-:-:S03]  /*5610*/  ULDC UR4, c[0x0][0x618] ;  /* 0x0001860000047ab9 */ /* 0x000fc60000000800 */
[----:B------:R-:W-:Y:S02]  /*5620*/  IMAD.IADD R5, R5, 0x1, R7 ;  /* 0x0000000105057824 */ /* 0x000fe400078e0207 */
[----:B0-----:R-:W-:-:S03]  /*5630*/  IMAD R3, R6, R22, R21 ;  /* 0x0000001606037224 */ /* 0x001fc600078e0215 */
[----:B------:R-:W-:Y:S01]  /*5640*/  SHF.R.U64 R21, R4, UR4, R5 ;  /* 0x0000000404157c19 */ /* 0x000fe20008001205 */
[----:B---3--:R-:W-:Y:S01]  /*5650*/  IMAD.MOV R6, RZ, RZ, -R23 ;  /* 0x000000ffff067224 */ /* 0x008fe200078e0a17 */
[----:B------:R-:W-:Y:S01]  /*5660*/  SHF.R.U32.HI R4, RZ, UR4, R5 ;  /* 0x00000004ff047c19 */ /* 0x000fe20008011605 */
[----:B------:R-:W-:Y:S02]  /*5670*/  ULDC UR4, c[0x0][0x608] ;  /* 0x0001820000047ab9 */ /* 0x000fe40000000800 */
[----:B--2---:R-:W-:Y:S01]  /*5680*/  @P2 IMAD R3, R24, R6, R15 ;  /* 0x0000000618032224 */ /* 0x004fe200078e020f */
[--C-:B------:R-:W-:Y:S02]  /*5690*/  SHF.R.U64 R22, R21, UR4, R4.reuse ;  /* 0x0000000415167c19 */ /* 0x100fe40008001204 */
[----:B------:R-:W-:Y:S01]  /*56a0*/  SHF.R.U32.HI R5, RZ, UR4, R4 ;  /* 0x00000004ff057c19 */ /* 0x000fe20008011604 */
[----:B------:R-:W-:-:S03]  /*56b0*/  ULDC UR4, c[0x0][0x658] ;  /* 0x0001960000047ab9 */ /* 0x000fc60000000800 */
[--C-:B------:R-:W-:Y:S02]  /*56c0*/  SHF.R.U64 R15, R22, UR4, R5.reuse ;  /* 0x00000004160f7c19 */ /* 0x100fe40008001205 */
[----:B------:R-:W-:-:S03]  /*56d0*/  SHF.R.U32.HI R23, RZ, UR4, R5 ;  /* 0x00000004ff177c19 */ /* 0x000fc60008011605 */
[----:B------:R-:W-:Y:S02]  /*56e0*/  IMAD.MOV.U32 R6, RZ, RZ, R15 ;  /* 0x000000ffff067224 */ /* 0x000fe400078e000f */
[----:B------:R-:W-:Y:S01]  /*56f0*/  IMAD.MOV.U32 R5, RZ, RZ, R23 ;  /* 0x000000ffff057224 */ /* 0x000fe200078e0017 */
[----:B------:R-:W-:Y:S06]  /*5700*/  @!P0 BRA `(.L_x_80) ;  /* 0x00000000002c8947 */ /* 0x000fec0003800000 */
        /* <DEDUP_REMOVED lines=9> */
[----:B------:R-:W-:-:S04]  /*57a0*/  IMAD.WIDE.U32.X R4, R23, UR7, R4, P1 ;  /* 0x0000000717047c25 */ /* 0x000fc800088e0404 */
[----:B------:R-:W-:-:S07]  /*57b0*/  IMAD.MOV.U32 R6, RZ, RZ, R4 ;  /* 0x000000ffff067224 */ /* 0x000fce00078e0004 */
.L_x_80:
[----:B------:R-:W-:Y:S01]  /*57c0*/  ULDC UR4, c[0x0][0x648] ;  /* 0x0001920000047ab9 */ /* 0x000fe20000000800 */
[----:B------:R-:W-:Y:S01]  /*57d0*/  LOP3.LUT R4, R22, UR29, RZ, 0xc0, !PT ;  /* 0x0000001d16047c12 */ /* 0x000fe2000f8ec0ff */
[----:B------:R-:W-:Y:S01]  /*57e0*/  ULDC UR5, c[0x0][0x610] ;  /* 0x0001840000057ab9 */ /* 0x000fe20000000800 */
[----:B------:R-:W-:Y:S01]  /*57f0*/  SHF.R.U64 R5, R6, UR4, R5 ;  /* 0x0000000406057c19 */ /* 0x000fe20008001205 */
[----:B------:R-:W-:Y:S01]  /*5800*/  ULDC UR4, c[0x0][0x638] ;  /* 0x00018e0000047ab9 */ /* 0x000fe20000000800 */
[----:B------:R-:W-:-:S03]  /*5810*/  LOP3.LUT R24, R21, UR13, RZ, 0xc0, !PT ;  /* 0x0000000d15187c12 */ /* 0x000fc6000f8ec0ff */
[----:B------:R-:W-:Y:S02]  /*5820*/  IMAD.MOV R6, RZ, RZ, -R5 ;  /* 0x000000ffff067224 */ /* 0x000fe400078e0a05 */
[----:B------:R-:W-:Y:S02]  /*5830*/  IMAD R4, R5, UR21, R4 ;  /* 0x0000001505047c24 */ /* 0x000fe4000f8e0204 */
[----:B------:R-:W-:Y:S01]  /*5840*/  IMAD R15, R6, UR4, R15 ;  /* 0x00000004060f7c24 */ /* 0x000fe2000f8e020f */
[----:B------:R-:W-:Y:S01]  /*5850*/  ULDC UR4, c[0x0][0x600] ;  /* 0x0001800000047ab9 */ /* 0x000fe20000000800 */
[----:B------:R-:W-:Y:S02]  /*5860*/  IMAD R22, R4, UR5, R3 ;  /* 0x0000000504167c24 */ /* 0x000fe4000f8e0203 */
[----:B------:R-:W-:Y:S02]  /*5870*/  IMAD R15, R15, UR4, R24 ;  /* 0x000000040f0f7c24 */ /* 0x000fe4000f8e0218 */
[----:B------:R-:W-:-:S02]  /*5880*/  IMAD.MOV.U32 R3, RZ, RZ, 0x1 ;  /* 0x00000001ff037424 */ /* 0x000fc400078e00ff */
[----:B------:R-:W-:Y:S01]  /*5890*/  IMAD.MOV.U32 R6, RZ, RZ, R14 ;  /* 0x000000ffff067224 */ /* 0x000fe200078e000e */
[----:B------:R-:W-:Y:S02]  /*58a0*/  SEL R21, R15, R22, !P2 ;  /* 0x000000160f157207 */ /* 0x000fe40005000000 */
[----:B------:R-:W-:-:S07]  /*58b0*/  SEL R22, R22, R15, !P2 ;  /* 0x0000000f16167207 */ /* 0x000fce0005000000 */
.L_x_78:
[----:B------:R-:W-:Y:S05]  /*58c0*/  BSYNC B1 ;  /* 0x0000000000017941 */ /* 0x000fea0003800000 */
.L_x_77:
[----:B------:R-:W-:-:S13]  /*58d0*/  LOP3.LUT P0, RZ, R3, 0xff, RZ, 0xc0, !PT ;  /* 0x000000ff03ff7812 */ /* 0x000fda000780c0ff */
[----:B------:R-:W-:Y:S05]  /*58e0*/  @P0 BRA `(.L_x_81) ;  /* 0xfffffff000b00947 */ /* 0x000fea000383ffff */
[----:B------:R-:W-:Y:S05]  /*58f0*/  BSYNC B0 ;  /* 0x0000000000007941 */ /* 0x000fea0003800000 */
.L_x_70:
[----:B------:R-:W-:-:S03]  /*5900*/  UMOV UR4, 0xffffffff ;  /* 0xffffffff00047882 */ /* 0x000fc60000000000 */
[----:B------:R-:W-:Y:S05]  /*5910*/  BRA.DIV UR4, `(.L_x_82) ;  /* 0x0000000204cc7947 */ /* 0x000fea000b800000 */
[----:B------:R-:W-:-:S13]  /*5920*/  ELECT P6, URZ, PT ;  /* 0x00000000003f782f */ /* 0x000fda00038c0000 */
.L_x_94:
[----:B------:R-:W-:Y:S04]  /*5930*/  BSSY B0, `(.L_x_83) ;  /* 0x0000019000007945 */ /* 0x000fe80003800000 */
[----:B------:R-:W-:Y:S05]  /*5940*/  @!P6 BRA `(.L_x_84) ;  /* 0x00000000005ce947 */ /* 0x000fea0003800000 */
[----:B------:R-:W-:-:S04]  /*5950*/  LOP3.LUT R18, R18, 0x2, RZ, 0xfc, !PT ;  /* 0x0000000212127812 */ /* 0x000fc800078efcff */
[----:B------:R-:W-:-:S13]  /*5960*/  ISETP.NE.AND P0, PT, R18, 0x3, PT ;  /* 0x000000031200780c */ /* 0x000fda0003f05270 */
[----:B------:R-:W-:Y:S05]  /*5970*/  @!P0 BRA `(.L_x_85) ;  /* 0x0000000000048947 */ /* 0x000fea0003800000 */
[----:B------:R-:W-:Y:S01]  /*5980*/  BPT.TRAP 0x1 ;  /* 0x000000040000795c */ /* 0x000fe20000300000 */
.L_x_85:
[----:B------:R-:W0:Y:S01]  /*5990*/  S2R R3, SR_CgaCtaId ;  /* 0x0000000000037919 */ /* 0x000e220000008800 */
[----:B------:R-:W-:Y:S02]  /*59a0*/  MOV R0, 0x400 ;  /* 0x0000040000007802 */ /* 0x000fe40000000f00 */
[----:B------:R-:W-:Y:S02]  /*59b0*/  SHF.L.U32 R2, R8, 0x1f, RZ ;  /* 0x0000001f08027819 */ /* 0x000fe400000006ff */
[----:B0-----:R-:W-:-:S05]  /*59c0*/  LEA R0, R3, R0, 0x18 ;  /* 0x0000000003007211 */ /* 0x001fca00078ec0ff */
[----:B------:R-:W-:-:S04]  /*59d0*/  VIADD R0, R0, 0x10 ;  /* 0x0000001000007836 */ /* 0x000fc80000000000 */
[C---:B------:R-:W-:Y:S02]  /*59e0*/  IMAD R5, R9.reuse, 0x8, R0 ;  /* 0x0000000809057824 */ /* 0x040fe400078e0200 */
[----:B------:R-:W-:Y:S02]  /*59f0*/  VIADD R9, R9, 0x1 ;  /* 0x0000000109097836 */ /* 0x000fe40000000000 */
[----:B------:R-:W0:Y:S03]  /*5a00*/  SYNCS.PHASECHK.TRANS64.TRYWAIT P0, [R5+URZ], R2 ;  /* 0x00000002050075a7 */ /* 0x000e26000800017f */
[----:B------:R-:W-:-:S04]  /*5a10*/  ISETP.NE.AND P1, PT, R9, 0x2, PT ;  /* 0x000000020900780c */ /* 0x000fc80003f25270 */
[----:B------:R-:W-:Y:S02]  /*5a20*/  SEL R3, RZ, 0x1, P1 ;  /* 0x00000001ff037807 */ /* 0x000fe40000800000 */
[----:B------:R-:W-:Y:S02]  /*5a30*/  SEL R9, R9, RZ, P1 ;  /* 0x000000ff09097207 */ /* 0x000fe40000800000 */
[----:B------:R-:W-:Y:S01]  /*5a40*/  LOP3.LUT R3, R8, R3, RZ, 0x3c, !PT ;  /* 0x0000000308037212 */ /* 0x000fe200078e3cff */
[----:B0-----:R-:W-:Y:S06]  /*5a50*/  @!P0 BRA `(.L_x_86) ;  /* 0x00000000009c8947 */ /* 0x001fec0003800000 */
.L_x_95:
[----:B------:R-:W-:Y:S01]  /*5a60*/  IMAD R9, R9, 0x8, R0 ;  /* 0x0000000809097824 */ /* 0x000fe200078e0200 */
[----:B------:R-:W-:-:S07]  /*5a70*/  SHF.L.U32 R0, R3, 0x1f, RZ ;  /* 0x0000001f03007819 */ /* 0x000fce00000006ff */
.L_x_87:
[----:B-1----:R1:W2:Y:S02]  /*5a80*/  SYNCS.PHASECHK.TRANS64.TRYWAIT P0, [R9+URZ], R0 ;  /* 0x00000000090075a7 */ /* 0x0022a4000800017f */
[----:B--2---:R-:W-:Y:S05]  /*5a90*/  @!P0 NANOSLEEP.SYNCS 0x989680 ;  /* 0x009896800000895d */ /* 0x004fea0003900000 */
[----:B------:R-:W2:Y:S02]  /*5aa0*/  @!P0 SYNCS.PHASECHK.TRANS64 P0, [R9+URZ], R0 ;  /* 0x00000000090085a7 */ /* 0x000ea4000800007f */
[----:B--2---:R-:W-:Y:S05]  /*5ab0*/  @!P0 BRA `(.L_x_87) ;  /* 0xfffffffc00f08947 */ /* 0x004fea000383ffff */
.L_x_84:
[----:B------:R-:W-:Y:S05]  /*5ac0*/  BSYNC B0 ;  /* 0x0000000000007941 */ /* 0x000fea0003800000 */
.L_x_83:
[----:B------:R-:W-:Y:S05]  /*5ad0*/  EXIT ;  /* 0x000000000000794d */ /* 0x000fea0003800000 */
.L_x_21:
[----:B-1----:R1:W2:Y:S02]  /*5ae0*/  SYNCS.PHASECHK.TRANS64.TRYWAIT P1, [R3+URZ], R0 ;  /* 0x00000000030075a7 */ /* 0x0022a4000802017f */
[----:B--2---:R-:W-:Y:S05]  /*5af0*/  @!P1 NANOSLEEP.SYNCS 0x989680 ;  /* 0x009896800000995d */ /* 0x004fea0003900000 */
[----:B------:R-:W2:Y:S02]  /*5b00*/  @!P1 SYNCS.PHASECHK.TRANS64 P1, [R3+URZ], R0 ;  /* 0x00000000030095a7 */ /* 0x000ea4000802007f */
[----:B--2---:R-:W-:Y:S05]  /*5b10*/  @!P1 BRA `(.L_x_21) ;  /* 0xfffffffc00f09947 */ /* 0x004fea000383ffff */
[----:B------:R-:W-:Y:S05]  /*5b20*/  BRA `(.L_x_20) ;  /* 0xffffffbc00187947 */ /* 0x000fea000383ffff */
.L_x_26:
[----:B-1----:R1:W2:Y:S02]  /*5b30*/  SYNCS.PHASECHK.TRANS64.TRYWAIT P1, [R5+URZ], R4 ;  /* 0x00000004050075a7 */ /* 0x0022a4000802017f */
[----:B--2---:R-:W-:Y:S05]  /*5b40*/  @!P1 NANOSLEEP.SYNCS 0x989680 ;  /* 0x009896800000995d */ /* 0x004fea0003900000 */
[----:B------:R-:W2:Y:S02]  /*5b50*/  @!P1 SYNCS.PHASECHK.TRANS64 P1, [R5+URZ], R4 ;  /* 0x00000004050095a7 */ /* 0x000ea4000802007f */
[----:B--2---:R-:W-:Y:S05]  /*5b60*/  @!P1 BRA `(.L_x_26) ;  /* 0xfffffffc00f09947 */ /* 0x004fea000383ffff */
[----:B------:R-:W-:Y:S05]  /*5b70*/  BRA `(.L_x_25) ;  /* 0xffffffc400407947 */ /* 0x000fea000383ffff */
.L_x_71:
[----:B------:R-:W-:Y:S01]  /*5b80*/  BSSY B1, `(.L_x_88) ;  /* 0x0000006000017945 */ /* 0x000fe20003800000 */
[----:B------:R-:W-:-:S07]  /*5b90*/  IMAD.MOV.U32 R15, RZ, RZ, -0x1 ;  /* 0xffffffffff0f7424 */ /* 0x000fce00078e00ff */
[----:B------:R-:W-:Y:S05]  /*5ba0*/  WARPSYNC.COLLECTIVE R15, `(.L_x_89) ;  /* 0x000000000f0c7348 */ /* 0x000fea0003c00000 */
[----:B------:R-:W-:Y:S02]  /*5bb0*/  ELECT P6, UR62, PT ;  /* 0x00000000003e782f */ /* 0x000fe400038c0000 */
[----:B------:R-:W-:Y:S01]  /*5bc0*/  MOV R14, UR62 ;  /* 0x0000003e000e7c02 */ /* 0x000fe20008000f00 */
[----:B------:R-:W-:Y:S10]  /*5bd0*/  ENDCOLLECTIVE ;  /* 0x000000000000791b */ /* 0x000ff40003800000 */
.L_x_89:
[----:B------:R-:W-:Y:S05]  /*5be0*/  BSYNC B1 ;  /* 0x0000000000017941 */ /* 0x000fea0003800000 */
.L_x_88:
[----:B------:R-:W-:Y:S05]  /*5bf0*/  BRA `(.L_x_90) ;  /* 0xffffffec00f87947 */ /* 0x000fea000383ffff */
.L_x_74:
[----:B0-----:R0:W1:Y:S02]  /*5c00*/  SYNCS.PHASECHK.TRANS64.TRYWAIT P0, [R24+URZ+0x10], R5 ;  /* 0x00001005180075a7 */ /* 0x001064000800017f */
[----:B-1----:R-:W-:Y:S05]  /*5c10*/  @!P0 NANOSLEEP.SYNCS 0x989680 ;  /* 0x009896800000895d */ /* 0x002fea0003900000 */
[----:B------:R-:W1:Y:S02]  /*5c20*/  @!P0 SYNCS.PHASECHK.TRANS64 P0, [R24+URZ+0x10], R5 ;  /* 0x00001005180085a7 */ /* 0x000e64000800007f */
[----:B-1----:R-:W-:Y:S05]  /*5c30*/  @!P0 BRA `(.L_x_74) ;  /* 0xfffffffc00f08947 */ /* 0x002fea000383ffff */
[----:B------:R-:W-:Y:S05]  /*5c40*/  BRA `(.L_x_91) ;  /* 0xfffffff000307947 */ /* 0x000fea000383ffff */
.L_x_82:
[----:B------:R-:W-:Y:S01]  /*5c50*/  BSSY B0, `(.L_x_92) ;  /* 0x0000006000007945 */ /* 0x000fe20003800000 */
[----:B------:R-:W-:-:S07]  /*5c60*/  IMAD.MOV.U32 R15, RZ, RZ, -0x1 ;  /* 0xffffffffff0f7424 */ /* 0x000fce00078e00ff */
[----:B------:R-:W-:Y:S05]  /*5c70*/  WARPSYNC.COLLECTIVE R15, `(.L_x_93) ;  /* 0x000000000f0c7348 */ /* 0x000fea0003c00000 */
[----:B------:R-:W-:Y:S02]  /*5c80*/  ELECT P6, UR62, PT ;  /* 0x00000000003e782f */ /* 0x000fe400038c0000 */
[----:B------:R-:W-:Y:S01]  /*5c90*/  MOV R14, UR62 ;  /* 0x0000003e000e7c02 */ /* 0x000fe20008000f00 */
[----:B------:R-:W-:Y:S10]  /*5ca0*/  ENDCOLLECTIVE ;  /* 0x000000000000791b */ /* 0x000ff40003800000 */
.L_x_93:
[----:B------:R-:W-:Y:S05]  /*5cb0*/  BSYNC B0 ;  /* 0x0000000000007941 */ /* 0x000fea0003800000 */
.L_x_92:
[----:B------:R-:W-:Y:S05]  /*5cc0*/  BRA `(.L_x_94) ;  /* 0xfffffffc00187947 */ /* 0x000fea000383ffff */
.L_x_86:
[----:B0-----:R0:W1:Y:S02]  /*5cd0*/  SYNCS.PHASECHK.TRANS64.TRYWAIT P0, [R5+URZ], R2 ;  /* 0x00000002050075a7 */ /* 0x001064000800017f */
[----:B-1----:R-:W-:Y:S05]  /*5ce0*/  @!P0 NANOSLEEP.SYNCS 0x989680 ;  /* 0x009896800000895d */ /* 0x002fea0003900000 */
[----:B------:R-:W1:Y:S02]  /*5cf0*/  @!P0 SYNCS.PHASECHK.TRANS64 P0, [R5+URZ], R2 ;  /* 0x00000002050085a7 */ /* 0x000e64000800007f */
[----:B-1----:R-:W-:Y:S05]  /*5d00*/  @!P0 BRA `(.L_x_86) ;  /* 0xfffffffc00f08947 */ /* 0x002fea000383ffff */
[----:B------:R-:W-:Y:S05]  /*5d10*/  BRA `(.L_x_95) ;  /* 0xfffffffc00507947 */ /* 0x000fea000383ffff */
.L_x_96:
[----:B------:R-:W-:-:S00]  /*5d20*/  BRA `(.L_x_96) ;  /* 0xfffffffc00fc7947 */ /* 0x000fc0000383ffff */
[----:B------:R-:W-:-:S00]  /*5d30*/  NOP ;  /* 0x0000000000007918 */ /* 0x000fc00000000000 */
        /* <DEDUP_REMOVED lines=12> */
.L_x_97:


//--------------------- .nv.global.init           --------------------------
	.section	.nv.global.init,"aw",@progbits
.nv.global.init:
	.type		$str$22,@object
	.size		$str$22,($str$23 - $str$22)
$str$22:
        /*0000*/ 	.byte	0x6b, 0x5f, 0x74, 0x69, 0x6c, 0x65, 0x5f, 0x63, 0x6f, 0x75, 0x6e, 0x74, 0x20, 0x3e, 0x3d, 0x20
        /*0010*/ 	.byte	0x31, 0x00
	.type		$str$23,@object
	.size		$str$23,(__unnamed_1 - $str$23)
$str$23:
        /*0012*/ 	.byte	0x2f, 0x74, 0x6d, 0x70, 0x2f, 0x63, 0x75, 0x74, 0x6c, 0x61, 0x73, 0x73, 0x5f, 0x73, 0x77, 0x65
        /*0022*/ 	.byte	0x65, 0x70, 0x5f, 0x73, 0x72, 0x63, 0x2f, 0x69, 0x6e, 0x63, 0x6c, 0x75, 0x64, 0x65, 0x2f, 0x63
        /*0032*/ 	.byte	0x75, 0x74, 0x6c, 0x61, 0x73, 0x73, 0x2f, 0x67, 0x65, 0x6d, 0x6d, 0x2f, 0x63, 0x6f, 0x6c, 0x6c
        /*0042*/ 	.byte	0x65, 0x63, 0x74, 0x69, 0x76, 0x65, 0x2f, 0x73, 0x6d, 0x39, 0x30, 0x5f, 0x6d, 0x6d, 0x61, 0x5f
        /*0052*/ 	.byte	0x74, 0x6d, 0x61, 0x5f, 0x67, 0x6d, 0x6d, 0x61, 0x5f, 0x73, 0x73, 0x5f, 0x77, 0x61, 0x72, 0x70
        /*0062*/ 	.byte	0x73, 0x70, 0x65, 0x63, 0x69, 0x61, 0x6c, 0x69, 0x7a, 0x65, 0x64, 0x2e, 0x68, 0x70, 0x70, 0x00
	.type		__unnamed_1,@object
	.size		__unnamed_1,(.L_0 - __unnamed_1)
__unnamed_1:
        /*0072*/ 	.byte	0x76, 0x6f, 0x69, 0x64, 0x20, 0x63, 0x75, 0x74, 0x6c, 0x61, 0x73, 0x73, 0x3a, 0x3a, 0x67, 0x65
        /* <DEDUP_REMOVED lines=180> */
        /*0bc2*/ 	.byte	0x65, 0x3a, 0x3a, 0x69, 0x64, 0x65, 0x6e, 0x74, 0x69, 0x74, 0x79, 0x5d, 0x00
.L_0:


//--------------------- .nv.shared._ZN7cutlass13device_kernelINS_4gemm6kernel13GemmUniversalIN4cute5tupleIJiiiiEEENS1_10collective13CollectiveMmaINS1_34MainloopSm90TmaGmmaWarpSpecializedILi2ENS5_IJNS4_1CILi2EEENSA_ILi1EEESC_EEENS1_35KernelTmaWarpSpecializedCooperativeEEENS5_IJNSA_ILi128EEENSA_ILi32EEENSA_ILi256EEEEEENS_10bfloat16_tENS5_IJlSC_lEEESK_SL_NS4_8TiledMMAINS4_8MMA_AtomIJNS4_4SM904GMMA27MMA_64x32x16_F32BF16BF16_SSILNSP_5MajorE0ELSR_0ELNSP_7ScaleInE1ELSS_1EEEEEENS4_6LayoutISD_NS5_IJSC_NSA_ILi0EEESW_EEEEENS5_IJNS4_10UnderscoreESZ_SZ_EEEEENS4_13SM90_TMA_LOADENS4_14ComposedLayoutINS4_7SwizzleILi3ELi4ELi3EEENS4_18smem_ptr_flag_bitsILi16EEENSV_INS5_IJNSA_ILi8EEENSA_ILi64EEEEEENS5_IJS19_SC_EEEEEEEvNS4_8identityENS4_23SM90_TMA_LOAD_MULTICASTES1D_vS1E_EENS_8epilogue10collective6detail29Sm90TmaWarpSpecializedAdapterINS1I_15DefaultEpilogueISK_SL_SL_NS1H_6thread17LinearCombinationISK_Li1EffLNS1M_9ScaleType4KindE0ELNS_15FloatRoundStyleE2ESK_EENS1_15EpilogueDefaultEEEEEvvEEEEvNT_6ParamsE --------------------------
	.section	.nv.shared._ZN7cutlass13device_kernelINS_4gemm6kernel13GemmUniversalIN4cute5tupleIJiiiiEEENS1_10collective13CollectiveMmaINS1_34MainloopSm90TmaGmmaWarpSpecializedILi2ENS5_IJNS4_1CILi2EEENSA_ILi1EEESC_EEENS1_35KernelTmaWarpSpecializedCooperativeEEENS5_IJNSA_ILi128EEENSA_ILi32EEENSA_ILi256EEEEEENS_10bfloat16_tENS5_IJlSC_lEEESK_SL_NS4_8TiledMMAINS4_8MMA_AtomIJNS4_4SM904GMMA27MMA_64x32x16_F32BF16BF16_SSILNSP_5MajorE0ELSR_0ELNSP_7ScaleInE1ELSS_1EEEEEENS4_6LayoutISD_NS5_IJSC_NSA_ILi0EEESW_EEEEENS5_IJNS4_10UnderscoreESZ_SZ_EEEEENS4_13SM90_TMA_LOADENS4_14ComposedLayoutINS4_7SwizzleILi3ELi4ELi3EEENS4_18smem_ptr_flag_bitsILi16EEENSV_INS5_IJNSA_ILi8EEENSA_ILi64EEEEEENS5_IJS19_SC_EEEEEEEvNS4_8identityENS4_23SM90_TMA_LOAD_MULTICASTES1D_vS1E_EENS_8epilogue10collective6detail29Sm90TmaWarpSpecializedAdapterINS1I_15DefaultEpilogueISK_SL_SL_NS1H_6thread17LinearCombinationISK_Li1EffLNS1M_9ScaleType4KindE0ELNS_15FloatRoundStyleE2ESK_EENS1_15EpilogueDefaultEEEEEvvEEEEvNT_6ParamsE,"aw",@nobits
	.sectionflags	@""
	.align	16
	.zero		1024


//--------------------- .nv.shared.reserved.0     --------------------------
	.section	.nv.shared.reserved.0,"aw",@nobits
	.weak		__nv_reservedSMEM_offset_0_alias
	.size		__nv_reservedSMEM_offset_0_alias, 0, 0
	.other		__nv_reservedSMEM_offset_0_alias,@"STO_CUDA_RESERVED_SHARED STV_DEFAULT"
__nv_reservedSMEM_offset_0_alias:
	.zero		0


//--------------------- .nv.global                --------------------------
	.section	.nv.global,"aw",@nobits
.nv.global:
	.type		_ZN39_INTERNAL_f12aadd8_4_k_cu_0419d40f_62694cute1_E,@object
	.size		_ZN39_INTERNAL_f12aadd8_4_k_cu_0419d40f_62694cute1_E,(_ZN39_INTERNAL_f12aadd8_4_k_cu_0419d40f_62694cuda3std3__45__cpo6cbeginE - _ZN39_INTERNAL_f12aadd8_4_k_cu_0419d40f_62694cute1_E)
_ZN39_INTERNAL_f12aadd8_4_k_cu_0419d40f_62694cute1_E:
	.zero		1
	.type		_ZN39_INTERNAL_f12aadd8_4_k_cu_0419d40f_62694cuda3std3__45__cpo6cbeginE,@object
	.size		_ZN39_INTERNAL_f12aadd8_4_k_cu_0419d40f_62694cuda3std3__45__cpo6cbeginE,(_ZN39_INTERNAL_f12aadd8_4_k_cu_0419d40f_62694cuda3std3__48in_placeE - _ZN39_INTERNAL_f12aadd8_4_k_cu_0419d40f_62694cuda3std3__45__cpo6cbeginE)
_ZN39_INTERNAL_f12aadd8_4_k_cu_0419d40f_62694cuda3std3__45__cpo6cbeginE:
	.zero		1
	.type		_ZN39_INTERNAL_f12aadd8_4_k_cu_0419d40f_62694cuda3std3__48in_placeE,@object
	.size		_ZN39_INTERNAL_f12aadd8_4_k_cu_0419d40f_62694cuda3std3__48in_placeE,(_ZN39_INTERNAL_f12aadd8_4_k_cu_0419d40f_62694cuda3std6ranges3__45__cpo9iter_moveE - _ZN39_INTERNAL_f12aadd8_4_k_cu_0419d40f_62694cuda3std3__48in_placeE)
_ZN39_INTERNAL_f12aadd8_4_k_cu_0419d40f_62694cuda3std3__48in_placeE:
	.zero		1
	.type		_ZN39_INTERNAL_f12aadd8_4_k_cu_0419d40f_62694cuda3std6ranges3__45__cpo9iter_moveE,@object
	.size		_ZN39_INTERNAL_f12aadd8_4_k_cu_0419d40f_62694cuda3std6ranges3__45__cpo9iter_moveE,(_ZN39_INTERNAL_f12aadd8_4_k_cu_0419d40f_62694cuda3std3__45__cpo5beginE - _ZN39_INTERNAL_f12aadd8_4_k_cu_0419d40f_62694cuda3std6ranges3__45__cpo9iter_moveE)
_ZN39_INTERNAL_f12aadd8_4_k_cu_0419d40f_62694cuda3std6ranges3__45__cpo9iter_moveE:
	.zero		1
	.type		_ZN39_INTERNAL_f12aadd8_4_k_cu_0419d40f_62694cuda3std3__45__cpo5beginE,@object
	.size		_ZN39_INTERNAL_f12aadd8_4_k_cu_0419d40f_62694cuda3std3__45__cpo5beginE,(_ZN39_INTERNAL_f12aadd8_4_k_cu_0419d40f_62694cuda3std3__441_GLOBAL__N__f12aadd8_4_k_cu_0419d40f_62696ignoreE - _ZN39_INTERNAL_f12aadd8_4_k_cu_0419d40f_62694cuda3std3__45__cpo5beginE)
_ZN39_INTERNAL_f12aadd8_4_k_cu_0419d40f_62694cuda3std3__45__cpo5beginE:
	.zero		1
	.type		_ZN39_INTERNAL_f12aadd8_4_k_cu_0419d40f_62694cuda3std3__441_GLOBAL__N__f12aadd8_4_k_cu_0419d40f_62696ignoreE,@object
	.size		_ZN39_INTERNAL_f12aadd8_4_k_cu_0419d40f_62694cuda3std3__441_GLOBAL__N__f12aadd8_4_k_cu_0419d40f_62696ignoreE,(_ZN39_INTERNAL_f12aadd8_4_k_cu_0419d40f_62694cute7productE - _ZN39_INTERNAL_f12aadd8_4_k_cu_0419d40f_62694cuda3std3__441_GLOBAL__N__f12aadd8_4_k_cu_0419d40f_62696ignoreE)
_ZN39_INTERNAL_f12aadd8_4_k_cu_0419d40f_62694cuda3std3__441_GLOBAL__N__f12aadd8_4_k_cu_0419d40f_62696ignoreE:
	.zero		1
	.type		_ZN39_INTERNAL_f12aadd8_4_k_cu_0419d40f_62694cute7productE,@object
	.size		_ZN39_INTERNAL_f12aadd8_4_k_cu_0419d40f_62694cute7productE,(_ZN39_INTERNAL_f12aadd8_4_k_cu_0419d40f_62694cuda3std3__45__cpo3endE - _ZN39_INTERNAL_f12aadd8_4_k_cu_0419d40f_62694cute7productE)
_ZN39_INTERNAL_f12aadd8_4_k_cu_0419d40f_62694cute7productE:
	.zero		1
	.type		_ZN39_INTERNAL_f12aadd8_4_k_cu_0419d40f_62694cuda3std3__45__cpo3endE,@object
	.size		_ZN39_INTERNAL_f12aadd8_4_k_cu_0419d40f_62694cuda3std3__45__cpo3endE,(_ZN39_INTERNAL_f12aadd8_4_k_cu_0419d40f_62694cuda3std3__419piecewise_constructE - _ZN39_INTERNAL_f12aadd8_4_k_cu_0419d40f_62694cuda3std3__45__cpo3endE)
_ZN39_INTERNAL_f12aadd8_4_k_cu_0419d40f_62694cuda3std3__45__cpo3endE:
	.zero		1
	.type		_ZN39_INTERNAL_f12aadd8_4_k_cu_0419d40f_62694cuda3std3__419piecewise_constructE,@object
	.size		_ZN39_INTERNAL_f12aadd8_4_k_cu_0419d40f_62694cuda3std3__419piecewise_constructE,(_ZN39_INTERNAL_f12aadd8_4_k_cu_0419d40f_62694cuda3std3__45__cpo4cendE - _ZN39_INTERNAL_f12aadd8_4_k_cu_0419d40f_62694cuda3std3__419piecewise_constructE)
_ZN39_INTERNAL_f12aadd8_4_k_cu_0419d40f_62694cuda3std3__419piecewise_constructE:
	.zero		1
	.type		_ZN39_INTERNAL_f12aadd8_4_k_cu_0419d40f_62694cuda3std3__45__cpo4cendE,@object
	.size		_ZN39_INTERNAL_f12aadd8_4_k_cu_0419d40f_62694cuda3std3__45__cpo4cendE,(_ZN39_INTERNAL_f12aadd8_4_k_cu_0419d40f_62694cuda3std6ranges3__45__cpo4swapE - _ZN39_INTERNAL_f12aadd8_4_k_cu_0419d40f_62694cuda3std3__45__cpo4cendE)
_ZN39_INTERNAL_f12aadd8_4_k_cu_0419d40f_62694cuda3std3__45__cpo4cendE:
	.zero		1
	.type		_ZN39_INTERNAL_f12aadd8_4_k_cu_0419d40f_62694cuda3std6ranges3__45__cpo4swapE,@object
	.size		_ZN39_INTERNAL_f12aadd8_4_k_cu_0419d40f_62694cuda3std6ranges3__45__cpo4swapE,(.L_8 - _ZN39_INTERNAL_f12aadd8_4_k_cu_0419d40f_62694cuda3std6ranges3__45__cpo4swapE)
_ZN39_INTERNAL_f12aadd8_4_k_cu_0419d40f_62694cuda3std6ranges3__45__cpo4swapE:
	.zero		1
.L_8:


//--------------------- .nv.constant0._ZN7cutlass13device_kernelINS_4gemm6kernel13GemmUniversalIN4cute5tupleIJiiiiEEENS1_10collective13CollectiveMmaINS1_34MainloopSm90TmaGmmaWarpSpecializedILi2ENS5_IJNS4_1CILi2EEENSA_ILi1EEESC_EEENS1_35KernelTmaWarpSpecializedCooperativeEEENS5_IJNSA_ILi128EEENSA_ILi32EEENSA_ILi256EEEEEENS_10bfloat16_tENS5_IJlSC_lEEESK_SL_NS4_8TiledMMAINS4_8MMA_AtomIJNS4_4SM904GMMA27MMA_64x32x16_F32BF16BF16_SSILNSP_5MajorE0ELSR_0ELNSP_7ScaleInE1ELSS_1EEEEEENS4_6LayoutISD_NS5_IJSC_NSA_ILi0EEESW_EEEEENS5_IJNS4_10UnderscoreESZ_SZ_EEEEENS4_13SM90_TMA_LOADENS4_14ComposedLayoutINS4_7SwizzleILi3ELi4ELi3EEENS4_18smem_ptr_flag_bitsILi16EEENSV_INS5_IJNSA_ILi8EEENSA_ILi64EEEEEENS5_IJS19_SC_EEEEEEEvNS4_8identityENS4_23SM90_TMA_LOAD_MULTICASTES1D_vS1E_EENS_8epilogue10collective6detail29Sm90TmaWarpSpecializedAdapterINS1I_15DefaultEpilogueISK_SL_SL_NS1H_6thread17LinearCombinationISK_Li1EffLNS1M_9ScaleType4KindE0ELNS_15FloatRoundStyleE2ESK_EENS1_15EpilogueDefaultEEEEEvvEEEEvNT_6ParamsE --------------------------
	.section	.nv.constant0._ZN7cutlass13device_kernelINS_4gemm6kernel13GemmUniversalIN4cute5tupleIJiiiiEEENS1_10collective13CollectiveMmaINS1_34MainloopSm90TmaGmmaWarpSpecializedILi2ENS5_IJNS4_1CILi2EEENSA_ILi1EEESC_EEENS1_35KernelTmaWarpSpecializedCooperativeEEENS5_IJNSA_ILi128EEENSA_ILi32EEENSA_ILi256EEEEEENS_10bfloat16_tENS5_IJlSC_lEEESK_SL_NS4_8TiledMMAINS4_8MMA_AtomIJNS4_4SM904GMMA27MMA_64x32x16_F32BF16BF16_SSILNSP_5MajorE0ELSR_0ELNSP_7ScaleInE1ELSS_1EEEEEENS4_6LayoutISD_NS5_IJSC_NSA_ILi0EEESW_EEEEENS5_IJNS4_10UnderscoreESZ_SZ_EEEEENS4_13SM90_TMA_LOADENS4_14ComposedLayoutINS4_7SwizzleILi3ELi4ELi3EEENS4_18smem_ptr_flag_bitsILi16EEENSV_INS5_IJNSA_ILi8EEENSA_ILi64EEEEEENS5_IJS19_SC_EEEEEEEvNS4_8identityENS4_23SM90_TMA_LOAD_MULTICASTES1D_vS1E_EENS_8epilogue10collective6detail29Sm90TmaWarpSpecializedAdapterINS1I_15DefaultEpilogueISK_SL_SL_NS1H_6thread17LinearCombinationISK_Li1EffLNS1M_9ScaleType4KindE0ELNS_15FloatRoundStyleE2ESK_EENS1_15EpilogueDefaultEEEEEvvEEEEvNT_6ParamsE,"a",@progbits
	.sectionflags	@""
	.align	4
.nv.constant0._ZN7cutlass13device_kernelINS_4gemm6kernel13GemmUniversalIN4cute5tupleIJiiiiEEENS1_10collective13CollectiveMmaINS1_34MainloopSm90TmaGmmaWarpSpecializedILi2ENS5_IJNS4_1CILi2EEENSA_ILi1EEESC_EEENS1_35KernelTmaWarpSpecializedCooperativeEEENS5_IJNSA_ILi128EEENSA_ILi32EEENSA_ILi256EEEEEENS_10bfloat16_tENS5_IJlSC_lEEESK_SL_NS4_8TiledMMAINS4_8MMA_AtomIJNS4_4SM904GMMA27MMA_64x32x16_F32BF16BF16_SSILNSP_5MajorE0ELSR_0ELNSP_7ScaleInE1ELSS_1EEEEEENS4_6LayoutISD_NS5_IJSC_NSA_ILi0EEESW_EEEEENS5_IJNS4_10UnderscoreESZ_SZ_EEEEENS4_13SM90_TMA_LOADENS4_14ComposedLayoutINS4_7SwizzleILi3ELi4ELi3EEENS4_18smem_ptr_flag_bitsILi16EEENSV_INS5_IJNSA_ILi8EEENSA_ILi64EEEEEENS5_IJS19_SC_EEEEEEEvNS4_8identityENS4_23SM90_TMA_LOAD_MULTICASTES1D_vS1E_EENS_8epilogue10collective6detail29Sm90TmaWarpSpecializedAdapterINS1I_15DefaultEpilogueISK_SL_SL_NS1H_6thread17LinearCombinationISK_Li1EffLNS1M_9ScaleType4KindE0ELNS_15FloatRoundStyleE2ESK_EENS1_15EpilogueDefaultEEEEEvvEEEEvNT_6ParamsE:
	.zero		1664


//--------------------- SYMBOLS --------------------------

	.type		.nv.reservedSmem.offset0,@object
	.size		.nv.reservedSmem.offset0,0x4
	.type		__assertfail,@function
